	.target	sm_100a

	.elftype	@"ET_EXEC"


//--------------------- .note.nv.tkinfo           --------------------------
	.section	.note.nv.tkinfo,"",@"SHT_NOTE"
	.sectionflags	@"SHF_NOTE_NV_TKINFO"
	.tkinfo
        /*0018*/ 	.word	0x00000002
        /*0030*/ 	.string	""
        /*0030*/ 	.string	"ptxas"
        /*0030*/ 	.string	"Cuda compilation tools, release 13.0, V13.0.88"
        /*0030*/ 	.string	"Build cuda_13.0.r13.0/compiler.36424714_0"
        /*0030*/ 	.string	"-arch sm_100a -m 64 "



//--------------------- .note.nv.cuinfo           --------------------------
	.section	.note.nv.cuinfo,"",@"SHT_NOTE"
	.sectionflags	@"SHF_NOTE_NV_CUINFO"
        /*0018*/ 	.short	0x0002
        /*001a*/ 	.short	0x0064
        /*001c*/ 	.short	0x0082
	.zero		2


//--------------------- .nv.info                  --------------------------
	.section	.nv.info,"",@"SHT_CUDA_INFO"
	.align	4


	//----- nvinfo : EIATTR_REGCOUNT
	.align		4
        /*0000*/ 	.byte	0x04, 0x2f
        /*0002*/ 	.short	(.L_19 - .L_18)
	.align		4
.L_18:
        /*0004*/ 	.word	index@(_ZN7cutlass13device_kernelINS_4gemm6kernel13GemmUniversalIN4cute5tupleIJiiiiEEENS1_10collective13CollectiveMmaINS1_35MainloopSm100TmaUmmaWarpSpecializedILi6ELi2ELi4ENS5_IJNS4_1CILi4EEENSA_ILi2EEENSA_ILi1EEEEEEEENS5_IJNSA_ILi64EEESG_NSA_ILi128EEEEEENS_10bfloat16_tENS5_IJlSD_lEEESJ_SK_NS4_8TiledMMAINS4_8MMA_AtomIJNS4_20SM100_MMA_F16BF16_SSISJ_SJ_fLi64ELi64ELNS4_4UMMA5MajorE0ELSP_0ELNSO_7ScaleInE0ELSQ_0EEEEEENS4_6LayoutINS5_IJSD_SD_SD_EEENS5_IJNSA_ILi0EEESV_SV_EEEEENS5_IJNS4_10UnderscoreESY_SY_EEEEENS4_23SM90_TMA_LOAD_MULTICASTENS4_14ComposedLayoutINS4_7SwizzleILi3ELi4ELi3EEENS4_18smem_ptr_flag_bitsILi16EEENST_INS5_IJNSA_ILi8EEESG_EEENS5_IJSG_SD_EEEEEEEvNS4_8identityES11_S1B_vS1C_EENS_8epilogue10collective18CollectiveEpilogueINS1E_23Sm100TmaWarpSpecializedILi3ELi2ELi16ELb1ELb0EEEJSI_NS5_IJNST_ISG_SD_EENST_INSA_ILi32EEESD_EEEEESJ_SK_SJ_SK_NS1E_6fusion15FusionCallbacksIS1I_NS1N_17LinearCombinationISJ_fSJ_fLNS_15FloatRoundStyleE2EEESI_S1M_JEEENS4_5SM1004TMEM4LOAD26SM100_TMEM_LOAD_16dp256b4xENS4_13SM90_TMA_LOADENS12_INS13_ILi2ELi4ELi3EEES16_NST_INS5_IJS17_S1K_EEENS5_IJS1K_SD_EEEEEEENS4_17SM75_U32x4_LDSM_NENS4_14SM90_TMA_STOREES22_NS4_17SM90_U32x4_STSM_NENS4_39AutoVectorizingCopyWithAssumedAlignmentILi128EEEEEEvvEEEEvNT_6ParamsE)
        /*0008*/ 	.word	0x00000045


	//----- nvinfo : EIATTR_FRAME_SIZE
	.align		4
.L_19:
        /*000c*/ 	.byte	0x04, 0x11
        /*000e*/ 	.short	(.L_21 - .L_20)
	.align		4
.L_20:
        /*0010*/ 	.word	index@($__internal_2_$__cuda_sm10x_tcgen05_guardrail_trap_unallocated_columns_being_dealloced)
        /*0014*/ 	.word	0x00000000


	//----- nvinfo : EIATTR_FRAME_SIZE
	.align		4
.L_21:
        /*0018*/ 	.byte	0x04, 0x11
        /*001a*/ 	.short	(.L_23 - .L_22)
	.align		4
.L_22:
        /*001c*/ 	.word	index@($__internal_1_$__cuda_sm10x_tcgen05_guardrail_trap_phase_invalid_during_alloc)
        /*0020*/ 	.word	0x00000000


	//----- nvinfo : EIATTR_FRAME_SIZE
	.align		4
.L_23:
        /*0024*/ 	.byte	0x04, 0x11
        /*0026*/ 	.short	(.L_25 - .L_24)
	.align		4
.L_24:
        /*0028*/ 	.word	index@($__internal_0_$__cuda_sm10x_tcgen05_guardrail_trap_col_being_dealloced_not_returned_by_alloc)
        /*002c*/ 	.word	0x00000000


	//----- nvinfo : EIATTR_FRAME_SIZE
	.align		4
.L_25:
        /*0030*/ 	.byte	0x04, 0x11
        /*0032*/ 	.short	(.L_27 - .L_26)
	.align		4
.L_26:
        /*0034*/ 	.word	index@(_ZN7cutlass13device_kernelINS_4gemm6kernel13GemmUniversalIN4cute5tupleIJiiiiEEENS1_10collective13CollectiveMmaINS1_35MainloopSm100TmaUmmaWarpSpecializedILi6ELi2ELi4ENS5_IJNS4_1CILi4EEENSA_ILi2EEENSA_ILi1EEEEEEEENS5_IJNSA_ILi64EEESG_NSA_ILi128EEEEEENS_10bfloat16_tENS5_IJlSD_lEEESJ_SK_NS4_8TiledMMAINS4_8MMA_AtomIJNS4_20SM100_MMA_F16BF16_SSISJ_SJ_fLi64ELi64ELNS4_4UMMA5MajorE0ELSP_0ELNSO_7ScaleInE0ELSQ_0EEEEEENS4_6LayoutINS5_IJSD_SD_SD_EEENS5_IJNSA_ILi0EEESV_SV_EEEEENS5_IJNS4_10UnderscoreESY_SY_EEEEENS4_23SM90_TMA_LOAD_MULTICASTENS4_14ComposedLayoutINS4_7SwizzleILi3ELi4ELi3EEENS4_18smem_ptr_flag_bitsILi16EEENST_INS5_IJNSA_ILi8EEESG_EEENS5_IJSG_SD_EEEEEEEvNS4_8identityES11_S1B_vS1C_EENS_8epilogue10collective18CollectiveEpilogueINS1E_23Sm100TmaWarpSpecializedILi3ELi2ELi16ELb1ELb0EEEJSI_NS5_IJNST_ISG_SD_EENST_INSA_ILi32EEESD_EEEEESJ_SK_SJ_SK_NS1E_6fusion15FusionCallbacksIS1I_NS1N_17LinearCombinationISJ_fSJ_fLNS_15FloatRoundStyleE2EEESI_S1M_JEEENS4_5SM1004TMEM4LOAD26SM100_TMEM_LOAD_16dp256b4xENS4_13SM90_TMA_LOADENS12_INS13_ILi2ELi4ELi3EEES16_NST_INS5_IJS17_S1K_EEENS5_IJS1K_SD_EEEEEEENS4_17SM75_U32x4_LDSM_NENS4_14SM90_TMA_STOREES22_NS4_17SM90_U32x4_STSM_NENS4_39AutoVectorizingCopyWithAssumedAlignmentILi128EEEEEEvvEEEEvNT_6ParamsE)
        /*0038*/ 	.word	0x00000000


	//----- nvinfo : EIATTR_MIN_STACK_SIZE
	.align		4
.L_27:
        /*003c*/ 	.byte	0x04, 0x12
        /*003e*/ 	.short	(.L_29 - .L_28)
	.align		4
.L_28:
        /*0040*/ 	.word	index@(_ZN7cutlass13device_kernelINS_4gemm6kernel13GemmUniversalIN4cute5tupleIJiiiiEEENS1_10collective13CollectiveMmaINS1_35MainloopSm100TmaUmmaWarpSpecializedILi6ELi2ELi4ENS5_IJNS4_1CILi4EEENSA_ILi2EEENSA_ILi1EEEEEEEENS5_IJNSA_ILi64EEESG_NSA_ILi128EEEEEENS_10bfloat16_tENS5_IJlSD_lEEESJ_SK_NS4_8TiledMMAINS4_8MMA_AtomIJNS4_20SM100_MMA_F16BF16_SSISJ_SJ_fLi64ELi64ELNS4_4UMMA5MajorE0ELSP_0ELNSO_7ScaleInE0ELSQ_0EEEEEENS4_6LayoutINS5_IJSD_SD_SD_EEENS5_IJNSA_ILi0EEESV_SV_EEEEENS5_IJNS4_10UnderscoreESY_SY_EEEEENS4_23SM90_TMA_LOAD_MULTICASTENS4_14ComposedLayoutINS4_7SwizzleILi3ELi4ELi3EEENS4_18smem_ptr_flag_bitsILi16EEENST_INS5_IJNSA_ILi8EEESG_EEENS5_IJSG_SD_EEEEEEEvNS4_8identityES11_S1B_vS1C_EENS_8epilogue10collective18CollectiveEpilogueINS1E_23Sm100TmaWarpSpecializedILi3ELi2ELi16ELb1ELb0EEEJSI_NS5_IJNST_ISG_SD_EENST_INSA_ILi32EEESD_EEEEESJ_SK_SJ_SK_NS1E_6fusion15FusionCallbacksIS1I_NS1N_17LinearCombinationISJ_fSJ_fLNS_15FloatRoundStyleE2EEESI_S1M_JEEENS4_5SM1004TMEM4LOAD26SM100_TMEM_LOAD_16dp256b4xENS4_13SM90_TMA_LOADENS12_INS13_ILi2ELi4ELi3EEES16_NST_INS5_IJS17_S1K_EEENS5_IJS1K_SD_EEEEEEENS4_17SM75_U32x4_LDSM_NENS4_14SM90_TMA_STOREES22_NS4_17SM90_U32x4_STSM_NENS4_39AutoVectorizingCopyWithAssumedAlignmentILi128EEEEEEvvEEEEvNT_6ParamsE)
        /*0044*/ 	.word	0x00000000
.L_29:


//--------------------- .nv.compat                --------------------------
	.section	.nv.compat,"",@"SHT_CUDA_COMPAT_INFO"
	.align	4
        /*0000*/ 	.byte	0x02, 0x09, 0x01, 0x00, 0x02, 0x02, 0x02, 0x00, 0x02, 0x05, 0x05, 0x00, 0x03, 0x07, 0x01, 0x01
        /*0010*/ 	.byte	0x02, 0x03, 0x01, 0x00, 0x02, 0x06, 0x01, 0x00, 0x04, 0x0b, 0x08, 0x00, 0x09, 0x00, 0x00, 0x00
        /*0020*/ 	.byte	0x00, 0x00, 0x00, 0x00


//--------------------- .nv.info._ZN7cutlass13device_kernelINS_4gemm6kernel13GemmUniversalIN4cute5tupleIJiiiiEEENS1_10collective13CollectiveMmaINS1_35MainloopSm100TmaUmmaWarpSpecializedILi6ELi2ELi4ENS5_IJNS4_1CILi4EEENSA_ILi2EEENSA_ILi1EEEEEEEENS5_IJNSA_ILi64EEESG_NSA_ILi128EEEEEENS_10bfloat16_tENS5_IJlSD_lEEESJ_SK_NS4_8TiledMMAINS4_8MMA_AtomIJNS4_20SM100_MMA_F16BF16_SSISJ_SJ_fLi64ELi64ELNS4_4UMMA5MajorE0ELSP_0ELNSO_7ScaleInE0ELSQ_0EEEEEENS4_6LayoutINS5_IJSD_SD_SD_EEENS5_IJNSA_ILi0EEESV_SV_EEEEENS5_IJNS4_10UnderscoreESY_SY_EEEEENS4_23SM90_TMA_LOAD_MULTICASTENS4_14ComposedLayoutINS4_7SwizzleILi3ELi4ELi3EEENS4_18smem_ptr_flag_bitsILi16EEENST_INS5_IJNSA_ILi8EEESG_EEENS5_IJSG_SD_EEEEEEEvNS4_8identityES11_S1B_vS1C_EENS_8epilogue10collective18CollectiveEpilogueINS1E_23Sm100TmaWarpSpecializedILi3ELi2ELi16ELb1ELb0EEEJSI_NS5_IJNST_ISG_SD_EENST_INSA_ILi32EEESD_EEEEESJ_SK_SJ_SK_NS1E_6fusion15FusionCallbacksIS1I_NS1N_17LinearCombinationISJ_fSJ_fLNS_15FloatRoundStyleE2EEESI_S1M_JEEENS4_5SM1004TMEM4LOAD26SM100_TMEM_LOAD_16dp256b4xENS4_13SM90_TMA_LOADENS12_INS13_ILi2ELi4ELi3EEES16_NST_INS5_IJS17_S1K_EEENS5_IJS1K_SD_EEEEEEENS4_17SM75_U32x4_LDSM_NENS4_14SM90_TMA_STOREES22_NS4_17SM90_U32x4_STSM_NENS4_39AutoVectorizingCopyWithAssumedAlignmentILi128EEEEEEvvEEEEvNT_6ParamsE --------------------------
	.section	.nv.info._ZN7cutlass13device_kernelINS_4gemm6kernel13GemmUniversalIN4cute5tupleIJiiiiEEENS1_10collective13CollectiveMmaINS1_35MainloopSm100TmaUmmaWarpSpecializedILi6ELi2ELi4ENS5_IJNS4_1CILi4EEENSA_ILi2EEENSA_ILi1EEEEEEEENS5_IJNSA_ILi64EEESG_NSA_ILi128EEEEEENS_10bfloat16_tENS5_IJlSD_lEEESJ_SK_NS4_8TiledMMAINS4_8MMA_AtomIJNS4_20SM100_MMA_F16BF16_SSISJ_SJ_fLi64ELi64ELNS4_4UMMA5MajorE0ELSP_0ELNSO_7ScaleInE0ELSQ_0EEEEEENS4_6LayoutINS5_IJSD_SD_SD_EEENS5_IJNSA_ILi0EEESV_SV_EEEEENS5_IJNS4_10UnderscoreESY_SY_EEEEENS4_23SM90_TMA_LOAD_MULTICASTENS4_14ComposedLayoutINS4_7SwizzleILi3ELi4ELi3EEENS4_18smem_ptr_flag_bitsILi16EEENST_INS5_IJNSA_ILi8EEESG_EEENS5_IJSG_SD_EEEEEEEvNS4_8identityES11_S1B_vS1C_EENS_8epilogue10collective18CollectiveEpilogueINS1E_23Sm100TmaWarpSpecializedILi3ELi2ELi16ELb1ELb0EEEJSI_NS5_IJNST_ISG_SD_EENST_INSA_ILi32EEESD_EEEEESJ_SK_SJ_SK_NS1E_6fusion15FusionCallbacksIS1I_NS1N_17LinearCombinationISJ_fSJ_fLNS_15FloatRoundStyleE2EEESI_S1M_JEEENS4_5SM1004TMEM4LOAD26SM100_TMEM_LOAD_16dp256b4xENS4_13SM90_TMA_LOADENS12_INS13_ILi2ELi4ELi3EEES16_NST_INS5_IJS17_S1K_EEENS5_IJS1K_SD_EEEEEEENS4_17SM75_U32x4_LDSM_NENS4_14SM90_TMA_STOREES22_NS4_17SM90_U32x4_STSM_NENS4_39AutoVectorizingCopyWithAssumedAlignmentILi128EEEEEEvvEEEEvNT_6ParamsE,"",@"SHT_CUDA_INFO"
	.sectionflags	@""
	.align	4


	//----- nvinfo : EIATTR_CUDA_API_VERSION
	.align		4
        /*0000*/ 	.byte	0x04, 0x37
        /*0002*/ 	.short	(.L_31 - .L_30)
.L_30:
        /*0004*/ 	.word	0x00000082


	//----- nvinfo : EIATTR_KPARAM_INFO
	.align		4
.L_31:
        /*0008*/ 	.byte	0x04, 0x17
        /*000a*/ 	.short	(.L_33 - .L_32)
.L_32:
        /*000c*/ 	.word	0x00000000
        /*0010*/ 	.short	0x0000
        /*0012*/ 	.short	0x0000
        /*0014*/ 	.byte	0x00, 0xf0, 0x01, 0x20


	//----- nvinfo : EIATTR_AT_ENTRY_FRAGMENTS
	.align		4
.L_33:
        /*0018*/ 	.byte	0x04, 0x4f
        /*001a*/ 	.short	(.L_35 - .L_34)


	//   ....[0]....
.L_34:
        /*001c*/ 	.word	0x00000006


	//----- nvinfo : EIATTR_RESERVED_SMEM_USED
	.align		4
.L_35:
        /*0020*/ 	.byte	0x01, 0x41
	.zero		2


	//----- nvinfo : EIATTR_SPARSE_MMA_MASK
	.align		4
        /*0024*/ 	.byte	0x03, 0x50
        /*0026*/ 	.short	0x0000


	//----- nvinfo : EIATTR_TCGEN05_1CTA_USED
	.align		4
        /*0028*/ 	.byte	0x01, 0x51
	.zero		2


	//----- nvinfo : EIATTR_MAXREG_COUNT
	.align		4
        /*002c*/ 	.byte	0x03, 0x1b
        /*002e*/ 	.short	0x00ff


	//----- nvinfo : EIATTR_NUM_BARRIERS
	.align		4
        /*0030*/ 	.byte	0x02, 0x4c
        /*0032*/ 	.byte	0x07
	.zero		1


	//----- nvinfo : EIATTR_EXTERNS
	.align		4
        /*0034*/ 	.byte	0x04, 0x0f
        /*0036*/ 	.short	(.L_37 - .L_36)


	//   ....[0]....
	.align		4
.L_36:
        /*0038*/ 	.word	index@(__assertfail)


	//----- nvinfo : EIATTR_MERCURY_ISA_VERSION
	.align		4
.L_37:
        /*003c*/ 	.byte	0x03, 0x5f
        /*003e*/ 	.short	0x0101


	//----- nvinfo : EIATTR_INT_WARP_WIDE_INSTR_OFFSETS
	.align		4
        /*0040*/ 	.byte	0x04, 0x31
        /*0042*/ 	.short	(.L_39 - .L_38)


	//   ....[0]....
.L_38:
        /*0044*/ 	.word	0x00004490


	//   ....[1]....
        /*0048*/ 	.word	0x000044c0


	//   ....[2]....
        /*004c*/ 	.word	0x000044e0


	//   ....[3]....
        /*0050*/ 	.word	0x000050b0


	//   ....[4]....
        /*0054*/ 	.word	0x00005130


	//   ....[5]....
        /*0058*/ 	.word	0x00005230


	//   ....[6]....
        /*005c*/ 	.word	0x00005340


	//----- nvinfo : EIATTR_COOP_GROUP_MASK_REGIDS
	.align		4
.L_39:
        /*0060*/ 	.byte	0x04, 0x29
        /*0062*/ 	.short	(.L_41 - .L_40)


	//   ....[0]....
.L_40:
        /*0064*/ 	.word	0xffffffff


	//   ....[1]....
        /*0068*/ 	.word	0xffffffff


	//   ....[2]....
        /*006c*/ 	.word	0xffffffff


	//   ....[3]....
        /*0070*/ 	.word	0xffffffff


	//   ....[4]....
        /*0074*/ 	.word	0xffffffff


	//   ....[5]....
        /*0078*/ 	.word	0xffffffff


	//   ....[6]....
        /*007c*/ 	.word	0xffffffff


	//   ....[7]....
        /*0080*/ 	.word	0xffffffff


	//   ....[8]....
        /*0084*/ 	.word	0xffffffff


	//   ....[9]....
        /*0088*/ 	.word	0xffffffff


	//   ....[10]....
        /*008c*/ 	.word	0xffffffff


	//   ....[11]....
        /*0090*/ 	.word	0xffffffff


	//   ....[12]....
        /*0094*/ 	.word	0xffffffff


	//   ....[13]....
        /*0098*/ 	.word	0xffffffff


	//----- nvinfo : EIATTR_COOP_GROUP_INSTR_OFFSETS
	.align		4
.L_41:
        /*009c*/ 	.byte	0x04, 0x28
        /*009e*/ 	.short	(.L_43 - .L_42)


	//   ....[0]....
.L_42:
        /*00a0*/ 	.word	0x00000080


	//   ....[1]....
        /*00a4*/ 	.word	0x000004f0


	//   ....[2]....
        /*00a8*/ 	.word	0x000006e0


	//   ....[3]....
        /*00ac*/ 	.word	0x00000860


	//   ....[4]....
        /*00b0*/ 	.word	0x00000960


	//   ....[5]....
        /*00b4*/ 	.word	0x00000ad0


	//   ....[6]....
        /*00b8*/ 	.word	0x00000c70


	//   ....[7]....
        /*00bc*/ 	.word	0x00000e20


	//   ....[8]....
        /*00c0*/ 	.word	0x000024e0


	//   ....[9]....
        /*00c4*/ 	.word	0x000034c0


	//   ....[10]....
        /*00c8*/ 	.word	0x000036d0


	//   ....[11]....
        /*00cc*/ 	.word	0x00003700


	//   ....[12]....
        /*00d0*/ 	.word	0x00004370


	//   ....[13]....
        /*00d4*/ 	.word	0x000045a0


	//----- nvinfo : EIATTR_VRC_CTA_INIT_COUNT
	.align		4
.L_43:
        /*00d8*/ 	.byte	0x02, 0x4a
        /*00da*/ 	.byte	0x80
	.zero		1


	//----- nvinfo : EIATTR_SYSCALL_OFFSETS
	.align		4
        /*00dc*/ 	.byte	0x04, 0x46
        /*00de*/ 	.short	(.L_45 - .L_44)


	//   ....[0]....
.L_44:
        /*00e0*/ 	.word	0x00006040


	//   ....[1]....
        /*00e4*/ 	.word	0x00006130


	//   ....[2]....
        /*00e8*/ 	.word	0x00006970


	//   ....[3]....
        /*00ec*/ 	.word	0x000072c0


	//----- nvinfo : EIATTR_MBARRIER_INSTR_OFFSETS
	.align		4
.L_45:
        /*00f0*/ 	.byte	0x04, 0x39
        /*00f2*/ 	.short	(.L_47 - .L_46)


	//   ....[0]....
.L_46:
        /*00f4*/ 	.word	0x00000610
        /*00f8*/ 	.word	0x000000ff
        /*00fc*/ 	.word	0x00000000
        /*0100*/ 	.short	0x0100
        /*0102*/ 	.byte	0x04
	.zero		1


	//   ....[1]....
        /*0104*/ 	.word	0x00000620
        /*0108*/ 	.word	0x000000ff
        /*010c*/ 	.word	0x00000030
        /*0110*/ 	.short	0x0100
        /*0112*/ 	.byte	0x04
	.zero		1


	//   ....[2]....
        /*0114*/ 	.word	0x00000630
        /*0118*/ 	.word	0x000000ff
        /*011c*/ 	.word	0x00000008
        /*0120*/ 	.short	0x0100
        /*0122*/ 	.byte	0x04
	.zero		1


	//   ....[3]....
        /*0124*/ 	.word	0x00000640
        /*0128*/ 	.word	0x000000ff
        /*012c*/ 	.word	0x00000038
        /*0130*/ 	.short	0x0100
        /*0132*/ 	.byte	0x04
	.zero		1


	//   ....[4]....
        /*0134*/ 	.word	0x00000650
        /*0138*/ 	.word	0x000000ff
        /*013c*/ 	.word	0x00000010
        /*0140*/ 	.short	0x0100
        /*0142*/ 	.byte	0x04
	.zero		1


	//   ....[5]....
        /*0144*/ 	.word	0x00000660
        /*0148*/ 	.word	0x000000ff
        /*014c*/ 	.word	0x00000040
        /*0150*/ 	.short	0x0100
        /*0152*/ 	.byte	0x04
	.zero		1


	//   ....[6]....
        /*0154*/ 	.word	0x00000670
        /*0158*/ 	.word	0x000000ff
        /*015c*/ 	.word	0x00000018
        /*0160*/ 	.short	0x0100
        /*0162*/ 	.byte	0x04
	.zero		1


	//   ....[7]....
        /*0164*/ 	.word	0x00000680
        /*0168*/ 	.word	0x000000ff
        /*016c*/ 	.word	0x00000048
        /*0170*/ 	.short	0x0100
        /*0172*/ 	.byte	0x04
	.zero		1


	//   ....[8]....
        /*0174*/ 	.word	0x00000690
        /*0178*/ 	.word	0x000000ff
        /*017c*/ 	.word	0x00000020
        /*0180*/ 	.short	0x0100
        /*0182*/ 	.byte	0x04
	.zero		1


	//   ....[9]....
        /*0184*/ 	.word	0x000006a0
        /*0188*/ 	.word	0x000000ff
        /*018c*/ 	.word	0x00000050
        /*0190*/ 	.short	0x0100
        /*0192*/ 	.byte	0x04
	.zero		1


	//   ....[10]....
        /*0194*/ 	.word	0x000006b0
        /*0198*/ 	.word	0x000000ff
        /*019c*/ 	.word	0x00000028
        /*01a0*/ 	.short	0x0100
        /*01a2*/ 	.byte	0x04
	.zero		1


	//   ....[11]....
        /*01a4*/ 	.word	0x000006c0
        /*01a8*/ 	.word	0x000000ff
        /*01ac*/ 	.word	0x00000058
        /*01b0*/ 	.short	0x0100
        /*01b2*/ 	.byte	0x04
	.zero		1


	//   ....[12]....
        /*01b4*/ 	.word	0x000007f0
        /*01b8*/ 	.word	0x000000ff
        /*01bc*/ 	.word	0x00000060
        /*01c0*/ 	.short	0x0100
        /*01c2*/ 	.byte	0x04
	.zero		1


	//   ....[13]....
        /*01c4*/ 	.word	0x00000800
        /*01c8*/ 	.word	0x000000ff
        /*01cc*/ 	.word	0x00000078
        /*01d0*/ 	.short	0x0100
        /*01d2*/ 	.byte	0x04
	.zero		1


	//   ....[14]....
        /*01d4*/ 	.word	0x00000810
        /*01d8*/ 	.word	0x000000ff
        /*01dc*/ 	.word	0x00000068
        /*01e0*/ 	.short	0x0100
        /*01e2*/ 	.byte	0x04
	.zero		1


	//   ....[15]....
        /*01e4*/ 	.word	0x00000820
        /*01e8*/ 	.word	0x000000ff
        /*01ec*/ 	.word	0x00000080
        /*01f0*/ 	.short	0x0100
        /*01f2*/ 	.byte	0x04
	.zero		1


	//   ....[16]....
        /*01f4*/ 	.word	0x00000830
        /*01f8*/ 	.word	0x000000ff
        /*01fc*/ 	.word	0x00000070
        /*0200*/ 	.short	0x0100
        /*0202*/ 	.byte	0x04
	.zero		1


	//   ....[17]....
        /*0204*/ 	.word	0x00000840
        /*0208*/ 	.word	0x000000ff
        /*020c*/ 	.word	0x00000088
        /*0210*/ 	.short	0x0100
        /*0212*/ 	.byte	0x04
	.zero		1


	//   ....[18]....
        /*0214*/ 	.word	0x00000930
        /*0218*/ 	.word	0x000000ff
        /*021c*/ 	.word	0x00000090
        /*0220*/ 	.short	0x0100
        /*0222*/ 	.byte	0x06
	.zero		1


	//   ....[19]....
        /*0224*/ 	.word	0x00000940
        /*0228*/ 	.word	0x000000ff
        /*022c*/ 	.word	0x00000098
        /*0230*/ 	.short	0x0100
        /*0232*/ 	.byte	0x06
	.zero		1


	//   ....[20]....
        /*0234*/ 	.word	0x00000a80
        /*0238*/ 	.word	0x000000ff
        /*023c*/ 	.word	0x000000a0
        /*0240*/ 	.short	0x0100
        /*0242*/ 	.byte	0x06
	.zero		1


	//   ....[21]....
        /*0244*/ 	.word	0x00000a90
        /*0248*/ 	.word	0x000000ff
        /*024c*/ 	.word	0x000000b0
        /*0250*/ 	.short	0x0100
        /*0252*/ 	.byte	0x06
	.zero		1


	//   ....[22]....
        /*0254*/ 	.word	0x00000aa0
        /*0258*/ 	.word	0x000000ff
        /*025c*/ 	.word	0x000000a8
        /*0260*/ 	.short	0x0100
        /*0262*/ 	.byte	0x06
	.zero		1


	//   ....[23]....
        /*0264*/ 	.word	0x00000ab0
        /*0268*/ 	.word	0x000000ff
        /*026c*/ 	.word	0x000000b8
        /*0270*/ 	.short	0x0100
        /*0272*/ 	.byte	0x06
	.zero		1


	//   ....[24]....
        /*0274*/ 	.word	0x00000be0
        /*0278*/ 	.word	0x000000ff
        /*027c*/ 	.word	0x000000c0
        /*0280*/ 	.short	0x0100
        /*0282*/ 	.byte	0x04
	.zero		1


	//   ....[25]....
        /*0284*/ 	.word	0x00000bf0
        /*0288*/ 	.word	0x000000ff
        /*028c*/ 	.word	0x000000e0
        /*0290*/ 	.short	0x0100
        /*0292*/ 	.byte	0x04
	.zero		1


	//   ....[26]....
        /*0294*/ 	.word	0x00000c00
        /*0298*/ 	.word	0x000000ff
        /*029c*/ 	.word	0x000000c8
        /*02a0*/ 	.short	0x0100
        /*02a2*/ 	.byte	0x04
	.zero		1


	//   ....[27]....
        /*02a4*/ 	.word	0x00000c10
        /*02a8*/ 	.word	0x000000ff
        /*02ac*/ 	.word	0x000000e8
        /*02b0*/ 	.short	0x0100
        /*02b2*/ 	.byte	0x04
	.zero		1


	//   ....[28]....
        /*02b4*/ 	.word	0x00000c20
        /*02b8*/ 	.word	0x000000ff
        /*02bc*/ 	.word	0x000000d0
        /*02c0*/ 	.short	0x0100
        /*02c2*/ 	.byte	0x04
	.zero		1


	//   ....[29]....
        /*02c4*/ 	.word	0x00000c30
        /*02c8*/ 	.word	0x000000ff
        /*02cc*/ 	.word	0x000000f0
        /*02d0*/ 	.short	0x0100
        /*02d2*/ 	.byte	0x04
	.zero		1


	//   ....[30]....
        /*02d4*/ 	.word	0x00000c40
        /*02d8*/ 	.word	0x000000ff
        /*02dc*/ 	.word	0x000000d8
        /*02e0*/ 	.short	0x0100
        /*02e2*/ 	.byte	0x04
	.zero		1


	//   ....[31]....
        /*02e4*/ 	.word	0x00000c50
        /*02e8*/ 	.word	0x000000ff
        /*02ec*/ 	.word	0x000000f8
        /*02f0*/ 	.short	0x0100
        /*02f2*/ 	.byte	0x04
	.zero		1


	//   ....[32]....
        /*02f4*/ 	.word	0x00000d40
        /*02f8*/ 	.word	0x000000ff
        /*02fc*/ 	.word	0x00000100
        /*0300*/ 	.short	0x0100
        /*0302*/ 	.byte	0x04
	.zero		1


	//   ....[33]....
        /*0304*/ 	.word	0x00000d50
        /*0308*/ 	.word	0x000000ff
        /*030c*/ 	.word	0x00000110
        /*0310*/ 	.short	0x0100
        /*0312*/ 	.byte	0x04
	.zero		1


	//   ....[34]....
        /*0314*/ 	.word	0x00000d60
        /*0318*/ 	.word	0x000000ff
        /*031c*/ 	.word	0x00000108
        /*0320*/ 	.short	0x0100
        /*0322*/ 	.byte	0x04
	.zero		1


	//   ....[35]....
        /*0324*/ 	.word	0x00000d70
        /*0328*/ 	.word	0x000000ff
        /*032c*/ 	.word	0x00000118
        /*0330*/ 	.short	0x0100
        /*0332*/ 	.byte	0x04
	.zero		1


	//   ....[36]....
        /*0334*/ 	.word	0x00001ad0
        /*0338*/ 	.word	0x00000000
        /*033c*/ 	.word	0x00000110
        /*0340*/ 	.short	0x010a
        /*0342*/ 	.byte	0xff
	.zero		1


	//   ....[37]....
        /*0344*/ 	.word	0x00001b00
        /*0348*/ 	.word	0x00000000
        /*034c*/ 	.word	0x00000100
        /*0350*/ 	.short	0x0101
        /*0352*/ 	.byte	0xff
	.zero		1


	//   ....[38]....
        /*0354*/ 	.word	0x00001be0
        /*0358*/ 	.word	0x000000ff
        /*035c*/ 	.word	0x00000030
        /*0360*/ 	.short	0x010a
        /*0362*/ 	.byte	0x04
	.zero		1


	//   ....[39]....
        /*0364*/ 	.word	0x00001c60
        /*0368*/ 	.word	0x000000ff
        /*036c*/ 	.word	0x00000030
        /*0370*/ 	.short	0x010a
        /*0372*/ 	.byte	0x21
	.zero		1


	//   ....[40]....
        /*0374*/ 	.word	0x00001da0
        /*0378*/ 	.word	0x000000ff
        /*037c*/ 	.word	0x00000030
        /*0380*/ 	.short	0x010a
        /*0382*/ 	.byte	0x04
	.zero		1


	//   ....[41]....
        /*0384*/ 	.word	0x00002060
        /*0388*/ 	.word	0x000000ff
        /*038c*/ 	.word	0x00000098
        /*0390*/ 	.short	0x0101
        /*0392*/ 	.byte	0x15
	.zero		1


	//   ....[42]....
        /*0394*/ 	.word	0x00002080
        /*0398*/ 	.word	0x000000ff
        /*039c*/ 	.word	0x00000030
        /*03a0*/ 	.short	0x010a
        /*03a2*/ 	.byte	0x04
	.zero		1


	//   ....[43]....
        /*03a4*/ 	.word	0x00002100
        /*03a8*/ 	.word	0x000000ff
        /*03ac*/ 	.word	0x00000030
        /*03b0*/ 	.short	0x010a
        /*03b2*/ 	.byte	0x21
	.zero		1


	//   ....[44]....
        /*03b4*/ 	.word	0x00002240
        /*03b8*/ 	.word	0x000000ff
        /*03bc*/ 	.word	0x00000030
        /*03c0*/ 	.short	0x010a
        /*03c2*/ 	.byte	0x04
	.zero		1


	//   ....[45]....
        /*03c4*/ 	.word	0x00002510
        /*03c8*/ 	.word	0x00000003
        /*03cc*/ 	.word	0x000000a0
        /*03d0*/ 	.short	0x010a
        /*03d2*/ 	.byte	0xff
	.zero		1


	//   ....[46]....
        /*03d4*/ 	.word	0x00002660
        /*03d8*/ 	.word	0x00000000
        /*03dc*/ 	.word	0x00000000
        /*03e0*/ 	.short	0x0101
        /*03e2*/ 	.byte	0xff
	.zero		1


	//   ....[47]....
        /*03e4*/ 	.word	0x00002c20
        /*03e8*/ 	.word	0x000000ff
        /*03ec*/ 	.word	0x00000000
        /*03f0*/ 	.short	0x010a
        /*03f2*/ 	.byte	0x04
	.zero		1


	//   ....[48]....
        /*03f4*/ 	.word	0x00002cb0
        /*03f8*/ 	.word	0x000000ff
        /*03fc*/ 	.word	0x00000000
        /*0400*/ 	.short	0x010a
        /*0402*/ 	.byte	0x05
	.zero		1


	//   ....[49]....
        /*0404*/ 	.word	0x00002d40
        /*0408*/ 	.word	0x000000ff
        /*040c*/ 	.word	0x00000000
        /*0410*/ 	.short	0x010a
        /*0412*/ 	.byte	0x05
	.zero		1


	//   ....[50]....
        /*0414*/ 	.word	0x00002dd0
        /*0418*/ 	.word	0x000000ff
        /*041c*/ 	.word	0x00000000
        /*0420*/ 	.short	0x010a
        /*0422*/ 	.byte	0x05
	.zero		1


	//   ....[51]....
        /*0424*/ 	.word	0x00002e60
        /*0428*/ 	.word	0x000000ff
        /*042c*/ 	.word	0x00000000
        /*0430*/ 	.short	0x010a
        /*0432*/ 	.byte	0x05
	.zero		1


	//   ....[52]....
        /*0434*/ 	.word	0x00002f00
        /*0438*/ 	.word	0x00000000
        /*043c*/ 	.word	0x00000000
        /*0440*/ 	.short	0x010a
        /*0442*/ 	.byte	0xff
	.zero		1


	//   ....[53]....
        /*0444*/ 	.word	0x00003020
        /*0448*/ 	.word	0x00000002
        /*044c*/ 	.word	0x00000100
        /*0450*/ 	.short	0x010a
        /*0452*/ 	.byte	0xff
	.zero		1


	//   ....[54]....
        /*0454*/ 	.word	0x00003090
        /*0458*/ 	.word	0x00000002
        /*045c*/ 	.word	0x00000000
        /*0460*/ 	.short	0x0101
        /*0462*/ 	.byte	0xff
	.zero		1


	//   ....[55]....
        /*0464*/ 	.word	0x000030b0
        /*0468*/ 	.word	0x000000ff
        /*046c*/ 	.word	0x000000b0
        /*0470*/ 	.short	0x010a
        /*0472*/ 	.byte	0x04
	.zero		1


	//   ....[56]....
        /*0474*/ 	.word	0x000031d0
        /*0478*/ 	.word	0x00000002
        /*047c*/ 	.word	0x000000a0
        /*0480*/ 	.short	0x010a
        /*0482*/ 	.byte	0xff
	.zero		1


	//   ....[57]....
        /*0484*/ 	.word	0x000032d0
        /*0488*/ 	.word	0x00000002
        /*048c*/ 	.word	0x00000000
        /*0490*/ 	.short	0x0101
        /*0492*/ 	.byte	0xff
	.zero		1


	//   ....[58]....
        /*0494*/ 	.word	0x00003360
        /*0498*/ 	.word	0x000000ff
        /*049c*/ 	.word	0x000000b0
        /*04a0*/ 	.short	0x0106
        /*04a2*/ 	.byte	0x04
	.zero		1


	//   ....[59]....
        /*04a4*/ 	.word	0x00003380
        /*04a8*/ 	.word	0x000000ff
        /*04ac*/ 	.word	0x000000b0
        /*04b0*/ 	.short	0x010a
        /*04b2*/ 	.byte	0x04
	.zero		1


	//   ....[60]....
        /*04b4*/ 	.word	0x00003410
        /*04b8*/ 	.word	0x000000ff
        /*04bc*/ 	.word	0x000000b0
        /*04c0*/ 	.short	0x0106
        /*04c2*/ 	.byte	0x07
	.zero		1


	//   ....[61]....
        /*04c4*/ 	.word	0x00003450
        /*04c8*/ 	.word	0x00000000
        /*04cc*/ 	.word	0x000000b0
        /*04d0*/ 	.short	0x010a
        /*04d2*/ 	.byte	0xff
	.zero		1


	//   ....[62]....
        /*04d4*/ 	.word	0x00003a20
        /*04d8*/ 	.word	0x00000000
        /*04dc*/ 	.word	0x000000a0
        /*04e0*/ 	.short	0x010a
        /*04e2*/ 	.byte	0xff
	.zero		1


	//   ....[63]....
        /*04e4*/ 	.word	0x00003b20
        /*04e8*/ 	.word	0x00000003
        /*04ec*/ 	.word	0x00000000
        /*04f0*/ 	.short	0x0101
        /*04f2*/ 	.byte	0xff
	.zero		1


	//   ....[64]....
        /*04f4*/ 	.word	0x00003b30
        /*04f8*/ 	.word	0x000000ff
        /*04fc*/ 	.word	0x00000000
        /*0500*/ 	.short	0x010a
        /*0502*/ 	.byte	0x04
	.zero		1


	//   ....[65]....
        /*0504*/ 	.word	0x00003bb0
        /*0508*/ 	.word	0x000000ff
        /*050c*/ 	.word	0x000000e0
        /*0510*/ 	.short	0x010a
        /*0512*/ 	.byte	0x2e
	.zero		1


	//   ....[66]....
        /*0514*/ 	.word	0x00003c90
        /*0518*/ 	.word	0x000000ff
        /*051c*/ 	.word	0x00000000
        /*0520*/ 	.short	0x010a
        /*0522*/ 	.byte	0x07
	.zero		1


	//   ....[67]....
        /*0524*/ 	.word	0x00003dd0
        /*0528*/ 	.word	0x000000ff
        /*052c*/ 	.word	0x00000000
        /*0530*/ 	.short	0x010a
        /*0532*/ 	.byte	0x04
	.zero		1


	//   ....[68]....
        /*0534*/ 	.word	0x000041a0
        /*0538*/ 	.word	0x000000ff
        /*053c*/ 	.word	0x00000000
        /*0540*/ 	.short	0x010a
        /*0542*/ 	.byte	0x04
	.zero		1


	//   ....[69]....
        /*0544*/ 	.word	0x00004230
        /*0548*/ 	.word	0x000000ff
        /*054c*/ 	.word	0x00000000
        /*0550*/ 	.short	0x010a
        /*0552*/ 	.byte	0x05
	.zero		1


	//   ....[70]....
        /*0554*/ 	.word	0x000042c0
        /*0558*/ 	.word	0x000000ff
        /*055c*/ 	.word	0x00000000
        /*0560*/ 	.short	0x010a
        /*0562*/ 	.byte	0x05
	.zero		1


	//   ....[71]....
        /*0564*/ 	.word	0x00004350
        /*0568*/ 	.word	0x000000ff
        /*056c*/ 	.word	0x00000000
        /*0570*/ 	.short	0x010a
        /*0572*/ 	.byte	0x04
	.zero		1


	//   ....[72]....
        /*0574*/ 	.word	0x000047e0
        /*0578*/ 	.word	0x0000000c
        /*057c*/ 	.word	0x000000a0
        /*0580*/ 	.short	0x010a
        /*0582*/ 	.byte	0xff
	.zero		1


	//   ....[73]....
        /*0584*/ 	.word	0x00004950
        /*0588*/ 	.word	0x00000000
        /*058c*/ 	.word	0x00000000
        /*0590*/ 	.short	0x0101
        /*0592*/ 	.byte	0xff
	.zero		1


	//   ....[74]....
        /*0594*/ 	.word	0x00004dd0
        /*0598*/ 	.word	0x000000ff
        /*059c*/ 	.word	0x00000098
        /*05a0*/ 	.short	0x010a
        /*05a2*/ 	.byte	0x18
	.zero		1


	//   ....[75]....
        /*05a4*/ 	.word	0x00004f90
        /*05a8*/ 	.word	0x000000ff
        /*05ac*/ 	.word	0x00000078
        /*05b0*/ 	.short	0x010a
        /*05b2*/ 	.byte	0x04
	.zero		1


	//   ....[76]....
        /*05b4*/ 	.word	0x00005160
        /*05b8*/ 	.word	0x000000ff
        /*05bc*/ 	.word	0x00000060
        /*05c0*/ 	.short	0x010b
        /*05c2*/ 	.byte	0x04
	.zero		1


	//   ....[77]....
        /*05c4*/ 	.word	0x00005170
        /*05c8*/ 	.word	0x000000ff
        /*05cc*/ 	.word	0x00000000
        /*05d0*/ 	.short	0x0101
        /*05d2*/ 	.byte	0x14
	.zero		1


	//   ....[78]....
        /*05d4*/ 	.word	0x00005180
        /*05d8*/ 	.word	0x000000ff
        /*05dc*/ 	.word	0x00000078
        /*05e0*/ 	.short	0x010a
        /*05e2*/ 	.byte	0x05
	.zero		1


	//   ....[79]....
        /*05e4*/ 	.word	0x00005370
        /*05e8*/ 	.word	0x000000ff
        /*05ec*/ 	.word	0x00000060
        /*05f0*/ 	.short	0x010b
        /*05f2*/ 	.byte	0x05
	.zero		1


	//   ....[80]....
        /*05f4*/ 	.word	0x00005380
        /*05f8*/ 	.word	0x000000ff
        /*05fc*/ 	.word	0x00000000
        /*0600*/ 	.short	0x0101
        /*0602*/ 	.byte	0x04
	.zero		1


	//   ....[81]....
        /*0604*/ 	.word	0x00005420
        /*0608*/ 	.word	0x000000ff
        /*060c*/ 	.word	0x00000000
        /*0610*/ 	.short	0x010a
        /*0612*/ 	.byte	0x04
	.zero		1


	//   ....[82]....
        /*0614*/ 	.word	0x000054b0
        /*0618*/ 	.word	0x000000ff
        /*061c*/ 	.word	0x00000000
        /*0620*/ 	.short	0x010a
        /*0622*/ 	.byte	0x05
	.zero		1


	//   ....[83]....
        /*0624*/ 	.word	0x00005550
        /*0628*/ 	.word	0x00000000
        /*062c*/ 	.word	0x00000000
        /*0630*/ 	.short	0x010a
        /*0632*/ 	.byte	0xff
	.zero		1


	//   ....[84]....
        /*0634*/ 	.word	0x000058b0
        /*0638*/ 	.word	0x00000000
        /*063c*/ 	.word	0x000000a0
        /*0640*/ 	.short	0x010a
        /*0642*/ 	.byte	0xff
	.zero		1


	//   ....[85]....
        /*0644*/ 	.word	0x00005980
        /*0648*/ 	.word	0x00000000
        /*064c*/ 	.word	0x00000000
        /*0650*/ 	.short	0x0101
        /*0652*/ 	.byte	0xff
	.zero		1


	//   ....[86]....
        /*0654*/ 	.word	0x00006590
        /*0658*/ 	.word	0x00000002
        /*065c*/ 	.word	0x00000060
        /*0660*/ 	.short	0x010a
        /*0662*/ 	.byte	0xff
	.zero		1


	//   ....[87]....
        /*0664*/ 	.word	0x000065d0
        /*0668*/ 	.word	0x0000001b
        /*066c*/ 	.word	0x000000c0
        /*0670*/ 	.short	0x010a
        /*0672*/ 	.byte	0xff
	.zero		1


	//   ....[88]....
        /*0674*/ 	.word	0x000066c0
        /*0678*/ 	.word	0x00000002
        /*067c*/ 	.word	0x00000060
        /*0680*/ 	.short	0x010a
        /*0682*/ 	.byte	0xff
	.zero		1


	//   ....[89]....
        /*0684*/ 	.word	0x00006850
        /*0688*/ 	.word	0x0000001b
        /*068c*/ 	.word	0x000000c0
        /*0690*/ 	.short	0x010a
        /*0692*/ 	.byte	0xff
	.zero		1


	//   ....[90]....
        /*0694*/ 	.word	0x00007020
        /*0698*/ 	.word	0x00000000
        /*069c*/ 	.word	0x00000000
        /*06a0*/ 	.short	0x0101
        /*06a2*/ 	.byte	0xff
	.zero		1


	//   ....[91]....
        /*06a4*/ 	.word	0x00007030
        /*06a8*/ 	.word	0x00000002
        /*06ac*/ 	.word	0x00000060
        /*06b0*/ 	.short	0x010a
        /*06b2*/ 	.byte	0xff
	.zero		1


	//   ....[92]....
        /*06b4*/ 	.word	0x000070f0
        /*06b8*/ 	.word	0x00000002
        /*06bc*/ 	.word	0x00000060
        /*06c0*/ 	.short	0x010a
        /*06c2*/ 	.byte	0xff
	.zero		1


	//   ....[93]....
        /*06c4*/ 	.word	0x00007490
        /*06c8*/ 	.word	0x000000ff
        /*06cc*/ 	.word	0x00000000
        /*06d0*/ 	.short	0x0101
        /*06d2*/ 	.byte	0x04
	.zero		1


	//   ....[94]....
        /*06d4*/ 	.word	0x000079f0
        /*06d8*/ 	.word	0x00000000
        /*06dc*/ 	.word	0x00000000
        /*06e0*/ 	.short	0x0101
        /*06e2*/ 	.byte	0xff
	.zero		1


	//   ....[95]....
        /*06e4*/ 	.word	0x00007ca0
        /*06e8*/ 	.word	0x000000ff
        /*06ec*/ 	.word	0x00000000
        /*06f0*/ 	.short	0x0101
        /*06f2*/ 	.byte	0x04
	.zero		1


	//   ....[96]....
        /*06f4*/ 	.word	0x00007cc0
        /*06f8*/ 	.word	0x00000000
        /*06fc*/ 	.word	0x00000110
        /*0700*/ 	.short	0x010a
        /*0702*/ 	.byte	0xff
	.zero		1


	//   ....[97]....
        /*0704*/ 	.word	0x00007d20
        /*0708*/ 	.word	0x00000000
        /*070c*/ 	.word	0x00000030
        /*0710*/ 	.short	0x010a
        /*0712*/ 	.byte	0xff
	.zero		1


	//   ....[98]....
        /*0714*/ 	.word	0x00007d80
        /*0718*/ 	.word	0x00000000
        /*071c*/ 	.word	0x00000030
        /*0720*/ 	.short	0x010a
        /*0722*/ 	.byte	0xff
	.zero		1


	//   ....[99]....
        /*0724*/ 	.word	0x00007dd0
        /*0728*/ 	.word	0x00000003
        /*072c*/ 	.word	0x000000a0
        /*0730*/ 	.short	0x010a
        /*0732*/ 	.byte	0xff
	.zero		1


	//   ....[100]....
        /*0734*/ 	.word	0x00007e30
        /*0738*/ 	.word	0x00000000
        /*073c*/ 	.word	0x00000000
        /*0740*/ 	.short	0x010a
        /*0742*/ 	.byte	0xff
	.zero		1


	//   ....[101]....
        /*0744*/ 	.word	0x00007e90
        /*0748*/ 	.word	0x00000000
        /*074c*/ 	.word	0x00000000
        /*0750*/ 	.short	0x010a
        /*0752*/ 	.byte	0xff
	.zero		1


	//   ....[102]....
        /*0754*/ 	.word	0x00007ef0
        /*0758*/ 	.word	0x00000000
        /*075c*/ 	.word	0x00000000
        /*0760*/ 	.short	0x010a
        /*0762*/ 	.byte	0xff
	.zero		1


	//   ....[103]....
        /*0764*/ 	.word	0x00007f50
        /*0768*/ 	.word	0x00000000
        /*076c*/ 	.word	0x00000000
        /*0770*/ 	.short	0x010a
        /*0772*/ 	.byte	0xff
	.zero		1


	//   ....[104]....
        /*0774*/ 	.word	0x00007fb0
        /*0778*/ 	.word	0x00000000
        /*077c*/ 	.word	0x00000000
        /*0780*/ 	.short	0x010a
        /*0782*/ 	.byte	0xff
	.zero		1


	//   ....[105]....
        /*0784*/ 	.word	0x00008000
        /*0788*/ 	.word	0x00000002
        /*078c*/ 	.word	0x00000100
        /*0790*/ 	.short	0x010a
        /*0792*/ 	.byte	0xff
	.zero		1


	//   ....[106]....
        /*0794*/ 	.word	0x00008060
        /*0798*/ 	.word	0x00000002
        /*079c*/ 	.word	0x000000b0
        /*07a0*/ 	.short	0x010a
        /*07a2*/ 	.byte	0xff
	.zero		1


	//   ....[107]....
        /*07a4*/ 	.word	0x000080b0
        /*07a8*/ 	.word	0x00000002
        /*07ac*/ 	.word	0x000000a0
        /*07b0*/ 	.short	0x010a
        /*07b2*/ 	.byte	0xff
	.zero		1


	//   ....[108]....
        /*07b4*/ 	.word	0x00008110
        /*07b8*/ 	.word	0x00000000
        /*07bc*/ 	.word	0x000000b0
        /*07c0*/ 	.short	0x010a
        /*07c2*/ 	.byte	0xff
	.zero		1


	//   ....[109]....
        /*07c4*/ 	.word	0x00008160
        /*07c8*/ 	.word	0x00000000
        /*07cc*/ 	.word	0x000000a0
        /*07d0*/ 	.short	0x010a
        /*07d2*/ 	.byte	0xff
	.zero		1


	//   ....[110]....
        /*07d4*/ 	.word	0x000081c0
        /*07d8*/ 	.word	0x00000002
        /*07dc*/ 	.word	0x000000e0
        /*07e0*/ 	.short	0x010a
        /*07e2*/ 	.byte	0xff
	.zero		1


	//   ....[111]....
        /*07e4*/ 	.word	0x00008220
        /*07e8*/ 	.word	0x00000000
        /*07ec*/ 	.word	0x00000000
        /*07f0*/ 	.short	0x010a
        /*07f2*/ 	.byte	0xff
	.zero		1


	//   ....[112]....
        /*07f4*/ 	.word	0x00008280
        /*07f8*/ 	.word	0x00000000
        /*07fc*/ 	.word	0x00000000
        /*0800*/ 	.short	0x010a
        /*0802*/ 	.byte	0xff
	.zero		1


	//   ....[113]....
        /*0804*/ 	.word	0x000082e0
        /*0808*/ 	.word	0x00000000
        /*080c*/ 	.word	0x00000000
        /*0810*/ 	.short	0x010a
        /*0812*/ 	.byte	0xff
	.zero		1


	//   ....[114]....
        /*0814*/ 	.word	0x00008340
        /*0818*/ 	.word	0x00000000
        /*081c*/ 	.word	0x00000000
        /*0820*/ 	.short	0x010a
        /*0822*/ 	.byte	0xff
	.zero		1


	//   ....[115]....
        /*0824*/ 	.word	0x000083a0
        /*0828*/ 	.word	0x00000000
        /*082c*/ 	.word	0x00000000
        /*0830*/ 	.short	0x010a
        /*0832*/ 	.byte	0xff
	.zero		1


	//   ....[116]....
        /*0834*/ 	.word	0x000083f0
        /*0838*/ 	.word	0x0000000c
        /*083c*/ 	.word	0x000000a0
        /*0840*/ 	.short	0x010a
        /*0842*/ 	.byte	0xff
	.zero		1


	//   ....[117]....
        /*0844*/ 	.word	0x00008450
        /*0848*/ 	.word	0x00000000
        /*084c*/ 	.word	0x00000098
        /*0850*/ 	.short	0x010a
        /*0852*/ 	.byte	0xff
	.zero		1


	//   ....[118]....
        /*0854*/ 	.word	0x000084b0
        /*0858*/ 	.word	0x00000000
        /*085c*/ 	.word	0x00000078
        /*0860*/ 	.short	0x010a
        /*0862*/ 	.byte	0xff
	.zero		1


	//   ....[119]....
        /*0864*/ 	.word	0x00008510
        /*0868*/ 	.word	0x00000006
        /*086c*/ 	.word	0x00000078
        /*0870*/ 	.short	0x010a
        /*0872*/ 	.byte	0xff
	.zero		1


	//   ....[120]....
        /*0874*/ 	.word	0x00008570
        /*0878*/ 	.word	0x00000000
        /*087c*/ 	.word	0x00000000
        /*0880*/ 	.short	0x010a
        /*0882*/ 	.byte	0xff
	.zero		1


	//   ....[121]....
        /*0884*/ 	.word	0x000085d0
        /*0888*/ 	.word	0x00000000
        /*088c*/ 	.word	0x00000000
        /*0890*/ 	.short	0x010a
        /*0892*/ 	.byte	0xff
	.zero		1


	//   ....[122]....
        /*0894*/ 	.word	0x00008620
        /*0898*/ 	.word	0x00000000
        /*089c*/ 	.word	0x000000a0
        /*08a0*/ 	.short	0x010a
        /*08a2*/ 	.byte	0xff
	.zero		1


	//   ....[123]....
        /*08a4*/ 	.word	0x00008670
        /*08a8*/ 	.word	0x00000002
        /*08ac*/ 	.word	0x00000060
        /*08b0*/ 	.short	0x010a
        /*08b2*/ 	.byte	0xff
	.zero		1


	//   ....[124]....
        /*08b4*/ 	.word	0x000086c0
        /*08b8*/ 	.word	0x0000001b
        /*08bc*/ 	.word	0x000000c0
        /*08c0*/ 	.short	0x010a
        /*08c2*/ 	.byte	0xff
	.zero		1


	//   ....[125]....
        /*08c4*/ 	.word	0x00008710
        /*08c8*/ 	.word	0x00000002
        /*08cc*/ 	.word	0x00000060
        /*08d0*/ 	.short	0x010a
        /*08d2*/ 	.byte	0xff
	.zero		1


	//----- nvinfo : EIATTR_NUM_MBARRIERS
	.align		4
.L_47:
        /*08d4*/ 	.byte	0x03, 0x38
        /*08d6*/ 	.short	0x0024


	//----- nvinfo : EIATTR_EXIT_INSTR_OFFSETS
	.align		4
        /*08d8*/ 	.byte	0x04, 0x1c
        /*08da*/ 	.short	(.L_49 - .L_48)


	//   ....[0]....
.L_48:
        /*08dc*/ 	.word	0x00002f30


	//   ....[1]....
        /*08e0*/ 	.word	0x00003420


	//   ....[2]....
        /*08e4*/ 	.word	0x00003480


	//   ....[3]....
        /*08e8*/ 	.word	0x000045b0


	//   ....[4]....
        /*08ec*/ 	.word	0x00005580


	//   ....[5]....
        /*08f0*/ 	.word	0x000055c0


	//   ....[6]....
        /*08f4*/ 	.word	0x00007b90


	//   ....[7]....
        /*08f8*/ 	.word	0x00007c10


	//   ....[8]....
        /*08fc*/ 	.word	0x00007c40


	//   ....[9]....
        /*0900*/ 	.word	0x00007cb0


	//----- nvinfo : EIATTR_MAX_THREADS
	.align		4
.L_49:
        /*0904*/ 	.byte	0x04, 0x05
        /*0906*/ 	.short	(.L_51 - .L_50)
.L_50:
        /*0908*/ 	.word	0x00000100
        /*090c*/ 	.word	0x00000001
        /*0910*/ 	.word	0x00000001


	//----- nvinfo : EIATTR_CRS_STACK_SIZE
	.align		4
.L_51:
        /*0914*/ 	.byte	0x04, 0x1e
        /*0916*/ 	.short	(.L_53 - .L_52)
.L_52:
        /*0918*/ 	.word	0x00000000


	//----- nvinfo : EIATTR_CBANK_PARAM_SIZE
	.align		4
.L_53:
        /*091c*/ 	.byte	0x03, 0x19
        /*091e*/ 	.short	0x0800


	//----- nvinfo : EIATTR_PARAM_CBANK
	.align		4
        /*0920*/ 	.byte	0x04, 0x0a
        /*0922*/ 	.short	(.L_55 - .L_54)
	.align		4
.L_54:
        /*0924*/ 	.word	index@(.nv.constant0._ZN7cutlass13device_kernelINS_4gemm6kernel13GemmUniversalIN4cute5tupleIJiiiiEEENS1_10collective13CollectiveMmaINS1_35MainloopSm100TmaUmmaWarpSpecializedILi6ELi2ELi4ENS5_IJNS4_1CILi4EEENSA_ILi2EEENSA_ILi1EEEEEEEENS5_IJNSA_ILi64EEESG_NSA_ILi128EEEEEENS_10bfloat16_tENS5_IJlSD_lEEESJ_SK_NS4_8TiledMMAINS4_8MMA_AtomIJNS4_20SM100_MMA_F16BF16_SSISJ_SJ_fLi64ELi64ELNS4_4UMMA5MajorE0ELSP_0ELNSO_7ScaleInE0ELSQ_0EEEEEENS4_6LayoutINS5_IJSD_SD_SD_EEENS5_IJNSA_ILi0EEESV_SV_EEEEENS5_IJNS4_10UnderscoreESY_SY_EEEEENS4_23SM90_TMA_LOAD_MULTICASTENS4_14ComposedLayoutINS4_7SwizzleILi3ELi4ELi3EEENS4_18smem_ptr_flag_bitsILi16EEENST_INS5_IJNSA_ILi8EEESG_EEENS5_IJSG_SD_EEEEEEEvNS4_8identityES11_S1B_vS1C_EENS_8epilogue10collective18CollectiveEpilogueINS1E_23Sm100TmaWarpSpecializedILi3ELi2ELi16ELb1ELb0EEEJSI_NS5_IJNST_ISG_SD_EENST_INSA_ILi32EEESD_EEEEESJ_SK_SJ_SK_NS1E_6fusion15FusionCallbacksIS1I_NS1N_17LinearCombinationISJ_fSJ_fLNS_15FloatRoundStyleE2EEESI_S1M_JEEENS4_5SM1004TMEM4LOAD26SM100_TMEM_LOAD_16dp256b4xENS4_13SM90_TMA_LOADENS12_INS13_ILi2ELi4ELi3EEES16_NST_INS5_IJS17_S1K_EEENS5_IJS1K_SD_EEEEEEENS4_17SM75_U32x4_LDSM_NENS4_14SM90_TMA_STOREES22_NS4_17SM90_U32x4_STSM_NENS4_39AutoVectorizingCopyWithAssumedAlignmentILi128EEEEEEvvEEEEvNT_6ParamsE)
        /*0928*/ 	.short	0x0380
        /*092a*/ 	.short	0x0800


	//----- nvinfo : EIATTR_SW_WAR
	.align		4
.L_55:
        /*092c*/ 	.byte	0x04, 0x36
        /*092e*/ 	.short	(.L_57 - .L_56)
.L_56:
        /*0930*/ 	.word	0x00000008
.L_57:


//--------------------- .nv.callgraph             --------------------------
	.section	.nv.callgraph,"",@"SHT_CUDA_CALLGRAPH"
	.align	4
	.sectionentsize	8
	.align		4
        /*0000*/ 	.word	0x00000000
	.align		4
        /*0004*/ 	.word	0xffffffff
	.align		4
        /*0008*/ 	.word	index@(_ZN7cutlass13device_kernelINS_4gemm6kernel13GemmUniversalIN4cute5tupleIJiiiiEEENS1_10collective13CollectiveMmaINS1_35MainloopSm100TmaUmmaWarpSpecializedILi6ELi2ELi4ENS5_IJNS4_1CILi4EEENSA_ILi2EEENSA_ILi1EEEEEEEENS5_IJNSA_ILi64EEESG_NSA_ILi128EEEEEENS_10bfloat16_tENS5_IJlSD_lEEESJ_SK_NS4_8TiledMMAINS4_8MMA_AtomIJNS4_20SM100_MMA_F16BF16_SSISJ_SJ_fLi64ELi64ELNS4_4UMMA5MajorE0ELSP_0ELNSO_7ScaleInE0ELSQ_0EEEEEENS4_6LayoutINS5_IJSD_SD_SD_EEENS5_IJNSA_ILi0EEESV_SV_EEEEENS5_IJNS4_10UnderscoreESY_SY_EEEEENS4_23SM90_TMA_LOAD_MULTICASTENS4_14ComposedLayoutINS4_7SwizzleILi3ELi4ELi3EEENS4_18smem_ptr_flag_bitsILi16EEENST_INS5_IJNSA_ILi8EEESG_EEENS5_IJSG_SD_EEEEEEEvNS4_8identityES11_S1B_vS1C_EENS_8epilogue10collective18CollectiveEpilogueINS1E_23Sm100TmaWarpSpecializedILi3ELi2ELi16ELb1ELb0EEEJSI_NS5_IJNST_ISG_SD_EENST_INSA_ILi32EEESD_EEEEESJ_SK_SJ_SK_NS1E_6fusion15FusionCallbacksIS1I_NS1N_17LinearCombinationISJ_fSJ_fLNS_15FloatRoundStyleE2EEESI_S1M_JEEENS4_5SM1004TMEM4LOAD26SM100_TMEM_LOAD_16dp256b4xENS4_13SM90_TMA_LOADENS12_INS13_ILi2ELi4ELi3EEES16_NST_INS5_IJS17_S1K_EEENS5_IJS1K_SD_EEEEEEENS4_17SM75_U32x4_LDSM_NENS4_14SM90_TMA_STOREES22_NS4_17SM90_U32x4_STSM_NENS4_39AutoVectorizingCopyWithAssumedAlignmentILi128EEEEEEvvEEEEvNT_6ParamsE)
	.align		4
        /*000c*/ 	.word	index@(__assertfail)
	.align		4
        /*0010*/ 	.word	0x00000000
	.align		4
        /*0014*/ 	.word	0xfffffffe
	.align		4
        /*0018*/ 	.word	0x00000000
	.align		4
        /*001c*/ 	.word	0xfffffffd
	.align		4
        /*0020*/ 	.word	0x00000000
	.align		4
        /*0024*/ 	.word	0xfffffffc


//--------------------- .nv.constant4             --------------------------
	.section	.nv.constant4,"a",@progbits
	.align	8
	.align		8
.nv.constant4:
        /*0000*/ 	.dword	__assertfail
	.align		8
        /*0008*/ 	.dword	__unnamed_1
	.align		8
        /*0010*/ 	.dword	__unnamed_2
	.align		8
        /*0018*/ 	.dword	_ZN40_INTERNAL_15bca35f_4_k_cu_eb6a544e_294724cuda3std3__45__cpo5beginE
	.align		8
        /*0020*/ 	.dword	_ZN40_INTERNAL_15bca35f_4_k_cu_eb6a544e_294724cuda3std3__45__cpo3endE
	.align		8
        /*0028*/ 	.dword	_ZN40_INTERNAL_15bca35f_4_k_cu_eb6a544e_294724cuda3std3__45__cpo6cbeginE
	.align		8
        /*0030*/ 	.dword	_ZN40_INTERNAL_15bca35f_4_k_cu_eb6a544e_294724cuda3std3__45__cpo4cendE
	.align		8
        /*0038*/ 	.dword	_ZN40_INTERNAL_15bca35f_4_k_cu_eb6a544e_294724cuda3std3__442_GLOBAL__N__15bca35f_4_k_cu_eb6a544e_294726ignoreE
	.align		8
        /*0040*/ 	.dword	_ZN40_INTERNAL_15bca35f_4_k_cu_eb6a544e_294724cuda3std3__419piecewise_constructE
	.align		8
        /*0048*/ 	.dword	_ZN40_INTERNAL_15bca35f_4_k_cu_eb6a544e_294724cuda3std3__48in_placeE
	.align		8
        /*0050*/ 	.dword	_ZN40_INTERNAL_15bca35f_4_k_cu_eb6a544e_294724cuda3std6ranges3__45__cpo4swapE
	.align		8
        /*0058*/ 	.dword	_ZN40_INTERNAL_15bca35f_4_k_cu_eb6a544e_294724cuda3std6ranges3__45__cpo9iter_moveE
	.align		8
        /*0060*/ 	.dword	_ZN40_INTERNAL_15bca35f_4_k_cu_eb6a544e_294724cute7productE
	.align		8
        /*0068*/ 	.dword	_ZN40_INTERNAL_15bca35f_4_k_cu_eb6a544e_294724cute1_E
	.align		8
        /*0070*/ 	.dword	$str$25
	.align		8
        /*0078*/ 	.dword	$str$26
	.align		8
        /*0080*/ 	.dword	$str$27
	.align		8
        /*0088*/ 	.dword	$str$28


//--------------------- .text._ZN7cutlass13device_kernelINS_4gemm6kernel13GemmUniversalIN4cute5tupleIJiiiiEEENS1_10collective13CollectiveMmaINS1_35MainloopSm100TmaUmmaWarpSpecializedILi6ELi2ELi4ENS5_IJNS4_1CILi4EEENSA_ILi2EEENSA_ILi1EEEEEEEENS5_IJNSA_ILi64EEESG_NSA_ILi128EEEEEENS_10bfloat16_tENS5_IJlSD_lEEESJ_SK_NS4_8TiledMMAINS4_8MMA_AtomIJNS4_20SM100_MMA_F16BF16_SSISJ_SJ_fLi64ELi64ELNS4_4UMMA5MajorE0ELSP_0ELNSO_7ScaleInE0ELSQ_0EEEEEENS4_6LayoutINS5_IJSD_SD_SD_EEENS5_IJNSA_ILi0EEESV_SV_EEEEENS5_IJNS4_10UnderscoreESY_SY_EEEEENS4_23SM90_TMA_LOAD_MULTICASTENS4_14ComposedLayoutINS4_7SwizzleILi3ELi4ELi3EEENS4_18smem_ptr_flag_bitsILi16EEENST_INS5_IJNSA_ILi8EEESG_EEENS5_IJSG_SD_EEEEEEEvNS4_8identityES11_S1B_vS1C_EENS_8epilogue10collective18CollectiveEpilogueINS1E_23Sm100TmaWarpSpecializedILi3ELi2ELi16ELb1ELb0EEEJSI_NS5_IJNST_ISG_SD_EENST_INSA_ILi32EEESD_EEEEESJ_SK_SJ_SK_NS1E_6fusion15FusionCallbacksIS1I_NS1N_17LinearCombinationISJ_fSJ_fLNS_15FloatRoundStyleE2EEESI_S1M_JEEENS4_5SM1004TMEM4LOAD26SM100_TMEM_LOAD_16dp256b4xENS4_13SM90_TMA_LOADENS12_INS13_ILi2ELi4ELi3EEES16_NST_INS5_IJS17_S1K_EEENS5_IJS1K_SD_EEEEEEENS4_17SM75_U32x4_LDSM_NENS4_14SM90_TMA_STOREES22_NS4_17SM90_U32x4_STSM_NENS4_39AutoVectorizingCopyWithAssumedAlignmentILi128EEEEEEvvEEEEvNT_6ParamsE --------------------------
	.section	.text._ZN7cutlass13device_kernelINS_4gemm6kernel13GemmUniversalIN4cute5tupleIJiiiiEEENS1_10collective13CollectiveMmaINS1_35MainloopSm100TmaUmmaWarpSpecializedILi6ELi2ELi4ENS5_IJNS4_1CILi4EEENSA_ILi2EEENSA_ILi1EEEEEEEENS5_IJNSA_ILi64EEESG_NSA_ILi128EEEEEENS_10bfloat16_tENS5_IJlSD_lEEESJ_SK_NS4_8TiledMMAINS4_8MMA_AtomIJNS4_20SM100_MMA_F16BF16_SSISJ_SJ_fLi64ELi64ELNS4_4UMMA5MajorE0ELSP_0ELNSO_7ScaleInE0ELSQ_0EEEEEENS4_6LayoutINS5_IJSD_SD_SD_EEENS5_IJNSA_ILi0EEESV_SV_EEEEENS5_IJNS4_10UnderscoreESY_SY_EEEEENS4_23SM90_TMA_LOAD_MULTICASTENS4_14ComposedLayoutINS4_7SwizzleILi3ELi4ELi3EEENS4_18smem_ptr_flag_bitsILi16EEENST_INS5_IJNSA_ILi8EEESG_EEENS5_IJSG_SD_EEEEEEEvNS4_8identityES11_S1B_vS1C_EENS_8epilogue10collective18CollectiveEpilogueINS1E_23Sm100TmaWarpSpecializedILi3ELi2ELi16ELb1ELb0EEEJSI_NS5_IJNST_ISG_SD_EENST_INSA_ILi32EEESD_EEEEESJ_SK_SJ_SK_NS1E_6fusion15FusionCallbacksIS1I_NS1N_17LinearCombinationISJ_fSJ_fLNS_15FloatRoundStyleE2EEESI_S1M_JEEENS4_5SM1004TMEM4LOAD26SM100_TMEM_LOAD_16dp256b4xENS4_13SM90_TMA_LOADENS12_INS13_ILi2ELi4ELi3EEES16_NST_INS5_IJS17_S1K_EEENS5_IJS1K_SD_EEEEEEENS4_17SM75_U32x4_LDSM_NENS4_14SM90_TMA_STOREES22_NS4_17SM90_U32x4_STSM_NENS4_39AutoVectorizingCopyWithAssumedAlignmentILi128EEEEEEvvEEEEvNT_6ParamsE,"ax",@progbits
	.align	128
.text._ZN7cutlass13device_kernelINS_4gemm6kernel13GemmUniversalIN4cute5tupleIJiiiiEEENS1_10collective13CollectiveMmaINS1_35MainloopSm100TmaUmmaWarpSpecializedILi6ELi2ELi4ENS5_IJNS4_1CILi4EEENSA_ILi2EEENSA_ILi1EEEEEEEENS5_IJNSA_ILi64EEESG_NSA_ILi128EEEEEENS_10bfloat16_tENS5_IJlSD_lEEESJ_SK_NS4_8TiledMMAINS4_8MMA_AtomIJNS4_20SM100_MMA_F16BF16_SSISJ_SJ_fLi64ELi64ELNS4_4UMMA5MajorE0ELSP_0ELNSO_7ScaleInE0ELSQ_0EEEEEENS4_6LayoutINS5_IJSD_SD_SD_EEENS5_IJNSA_ILi0EEESV_SV_EEEEENS5_IJNS4_10UnderscoreESY_SY_EEEEENS4_23SM90_TMA_LOAD_MULTICASTENS4_14ComposedLayoutINS4_7SwizzleILi3ELi4ELi3EEENS4_18smem_ptr_flag_bitsILi16EEENST_INS5_IJNSA_ILi8EEESG_EEENS5_IJSG_SD_EEEEEEEvNS4_8identityES11_S1B_vS1C_EENS_8epilogue10collective18CollectiveEpilogueINS1E_23Sm100TmaWarpSpecializedILi3ELi2ELi16ELb1ELb0EEEJSI_NS5_IJNST_ISG_SD_EENST_INSA_ILi32EEESD_EEEEESJ_SK_SJ_SK_NS1E_6fusion15FusionCallbacksIS1I_NS1N_17LinearCombinationISJ_fSJ_fLNS_15FloatRoundStyleE2EEESI_S1M_JEEENS4_5SM1004TMEM4LOAD26SM100_TMEM_LOAD_16dp256b4xENS4_13SM90_TMA_LOADENS12_INS13_ILi2ELi4ELi3EEES16_NST_INS5_IJS17_S1K_EEENS5_IJS1K_SD_EEEEEEENS4_17SM75_U32x4_LDSM_NENS4_14SM90_TMA_STOREES22_NS4_17SM90_U32x4_STSM_NENS4_39AutoVectorizingCopyWithAssumedAlignmentILi128EEEEEEvvEEEEvNT_6ParamsE:
        .type           _ZN7cutlass13device_kernelINS_4gemm6kernel13GemmUniversalIN4cute5tupleIJiiiiEEENS1_10collective13CollectiveMmaINS1_35MainloopSm100TmaUmmaWarpSpecializedILi6ELi2ELi4ENS5_IJNS4_1CILi4EEENSA_ILi2EEENSA_ILi1EEEEEEEENS5_IJNSA_ILi64EEESG_NSA_ILi128EEEEEENS_10bfloat16_tENS5_IJlSD_lEEESJ_SK_NS4_8TiledMMAINS4_8MMA_AtomIJNS4_20SM100_MMA_F16BF16_SSISJ_SJ_fLi64ELi64ELNS4_4UMMA5MajorE0ELSP_0ELNSO_7ScaleInE0ELSQ_0EEEEEENS4_6LayoutINS5_IJSD_SD_SD_EEENS5_IJNSA_ILi0EEESV_SV_EEEEENS5_IJNS4_10UnderscoreESY_SY_EEEEENS4_23SM90_TMA_LOAD_MULTICASTENS4_14ComposedLayoutINS4_7SwizzleILi3ELi4ELi3EEENS4_18smem_ptr_flag_bitsILi16EEENST_INS5_IJNSA_ILi8EEESG_EEENS5_IJSG_SD_EEEEEEEvNS4_8identityES11_S1B_vS1C_EENS_8epilogue10collective18CollectiveEpilogueINS1E_23Sm100TmaWarpSpecializedILi3ELi2ELi16ELb1ELb0EEEJSI_NS5_IJNST_ISG_SD_EENST_INSA_ILi32EEESD_EEEEESJ_SK_SJ_SK_NS1E_6fusion15FusionCallbacksIS1I_NS1N_17LinearCombinationISJ_fSJ_fLNS_15FloatRoundStyleE2EEESI_S1M_JEEENS4_5SM1004TMEM4LOAD26SM100_TMEM_LOAD_16dp256b4xENS4_13SM90_TMA_LOADENS12_INS13_ILi2ELi4ELi3EEES16_NST_INS5_IJS17_S1K_EEENS5_IJS1K_SD_EEEEEEENS4_17SM75_U32x4_LDSM_NENS4_14SM90_TMA_STOREES22_NS4_17SM90_U32x4_STSM_NENS4_39AutoVectorizingCopyWithAssumedAlignmentILi128EEEEEEvvEEEEvNT_6ParamsE,@function
        .size           _ZN7cutlass13device_kernelINS_4gemm6kernel13GemmUniversalIN4cute5tupleIJiiiiEEENS1_10collective13CollectiveMmaINS1_35MainloopSm100TmaUmmaWarpSpecializedILi6ELi2ELi4ENS5_IJNS4_1CILi4EEENSA_ILi2EEENSA_ILi1EEEEEEEENS5_IJNSA_ILi64EEESG_NSA_ILi128EEEEEENS_10bfloat16_tENS5_IJlSD_lEEESJ_SK_NS4_8TiledMMAINS4_8MMA_AtomIJNS4_20SM100_MMA_F16BF16_SSISJ_SJ_fLi64ELi64ELNS4_4UMMA5MajorE0ELSP_0ELNSO_7ScaleInE0ELSQ_0EEEEEENS4_6LayoutINS5_IJSD_SD_SD_EEENS5_IJNSA_ILi0EEESV_SV_EEEEENS5_IJNS4_10UnderscoreESY_SY_EEEEENS4_23SM90_TMA_LOAD_MULTICASTENS4_14ComposedLayoutINS4_7SwizzleILi3ELi4ELi3EEENS4_18smem_ptr_flag_bitsILi16EEENST_INS5_IJNSA_ILi8EEESG_EEENS5_IJSG_SD_EEEEEEEvNS4_8identityES11_S1B_vS1C_EENS_8epilogue10collective18CollectiveEpilogueINS1E_23Sm100TmaWarpSpecializedILi3ELi2ELi16ELb1ELb0EEEJSI_NS5_IJNST_ISG_SD_EENST_INSA_ILi32EEESD_EEEEESJ_SK_SJ_SK_NS1E_6fusion15FusionCallbacksIS1I_NS1N_17LinearCombinationISJ_fSJ_fLNS_15FloatRoundStyleE2EEESI_S1M_JEEENS4_5SM1004TMEM4LOAD26SM100_TMEM_LOAD_16dp256b4xENS4_13SM90_TMA_LOADENS12_INS13_ILi2ELi4ELi3EEES16_NST_INS5_IJS17_S1K_EEENS5_IJS1K_SD_EEEEEEENS4_17SM75_U32x4_LDSM_NENS4_14SM90_TMA_STOREES22_NS4_17SM90_U32x4_STSM_NENS4_39AutoVectorizingCopyWithAssumedAlignmentILi128EEEEEEvvEEEEvNT_6ParamsE,(.L_x_171 - _ZN7cutlass13device_kernelINS_4gemm6kernel13GemmUniversalIN4cute5tupleIJiiiiEEENS1_10collective13CollectiveMmaINS1_35MainloopSm100TmaUmmaWarpSpecializedILi6ELi2ELi4ENS5_IJNS4_1CILi4EEENSA_ILi2EEENSA_ILi1EEEEEEEENS5_IJNSA_ILi64EEESG_NSA_ILi128EEEEEENS_10bfloat16_tENS5_IJlSD_lEEESJ_SK_NS4_8TiledMMAINS4_8MMA_AtomIJNS4_20SM100_MMA_F16BF16_SSISJ_SJ_fLi64ELi64ELNS4_4UMMA5MajorE0ELSP_0ELNSO_7ScaleInE0ELSQ_0EEEEEENS4_6LayoutINS5_IJSD_SD_SD_EEENS5_IJNSA_ILi0EEESV_SV_EEEEENS5_IJNS4_10UnderscoreESY_SY_EEEEENS4_23SM90_TMA_LOAD_MULTICASTENS4_14ComposedLayoutINS4_7SwizzleILi3ELi4ELi3EEENS4_18smem_ptr_flag_bitsILi16EEENST_INS5_IJNSA_ILi8EEESG_EEENS5_IJSG_SD_EEEEEEEvNS4_8identityES11_S1B_vS1C_EENS_8epilogue10collective18CollectiveEpilogueINS1E_23Sm100TmaWarpSpecializedILi3ELi2ELi16ELb1ELb0EEEJSI_NS5_IJNST_ISG_SD_EENST_INSA_ILi32EEESD_EEEEESJ_SK_SJ_SK_NS1E_6fusion15FusionCallbacksIS1I_NS1N_17LinearCombinationISJ_fSJ_fLNS_15FloatRoundStyleE2EEESI_S1M_JEEENS4_5SM1004TMEM4LOAD26SM100_TMEM_LOAD_16dp256b4xENS4_13SM90_TMA_LOADENS12_INS13_ILi2ELi4ELi3EEES16_NST_INS5_IJS17_S1K_EEENS5_IJS1K_SD_EEEEEEENS4_17SM75_U32x4_LDSM_NENS4_14SM90_TMA_STOREES22_NS4_17SM90_U32x4_STSM_NENS4_39AutoVectorizingCopyWithAssumedAlignmentILi128EEEEEEvvEEEEvNT_6ParamsE)
        .other          _ZN7cutlass13device_kernelINS_4gemm6kernel13GemmUniversalIN4cute5tupleIJiiiiEEENS1_10collective13CollectiveMmaINS1_35MainloopSm100TmaUmmaWarpSpecializedILi6ELi2ELi4ENS5_IJNS4_1CILi4EEENSA_ILi2EEENSA_ILi1EEEEEEEENS5_IJNSA_ILi64EEESG_NSA_ILi128EEEEEENS_10bfloat16_tENS5_IJlSD_lEEESJ_SK_NS4_8TiledMMAINS4_8MMA_AtomIJNS4_20SM100_MMA_F16BF16_SSISJ_SJ_fLi64ELi64ELNS4_4UMMA5MajorE0ELSP_0ELNSO_7ScaleInE0ELSQ_0EEEEEENS4_6LayoutINS5_IJSD_SD_SD_EEENS5_IJNSA_ILi0EEESV_SV_EEEEENS5_IJNS4_10UnderscoreESY_SY_EEEEENS4_23SM90_TMA_LOAD_MULTICASTENS4_14ComposedLayoutINS4_7SwizzleILi3ELi4ELi3EEENS4_18smem_ptr_flag_bitsILi16EEENST_INS5_IJNSA_ILi8EEESG_EEENS5_IJSG_SD_EEEEEEEvNS4_8identityES11_S1B_vS1C_EENS_8epilogue10collective18CollectiveEpilogueINS1E_23Sm100TmaWarpSpecializedILi3ELi2ELi16ELb1ELb0EEEJSI_NS5_IJNST_ISG_SD_EENST_INSA_ILi32EEESD_EEEEESJ_SK_SJ_SK_NS1E_6fusion15FusionCallbacksIS1I_NS1N_17LinearCombinationISJ_fSJ_fLNS_15FloatRoundStyleE2EEESI_S1M_JEEENS4_5SM1004TMEM4LOAD26SM100_TMEM_LOAD_16dp256b4xENS4_13SM90_TMA_LOADENS12_INS13_ILi2ELi4ELi3EEES16_NST_INS5_IJS17_S1K_EEENS5_IJS1K_SD_EEEEEEENS4_17SM75_U32x4_LDSM_NENS4_14SM90_TMA_STOREES22_NS4_17SM90_U32x4_STSM_NENS4_39AutoVectorizingCopyWithAssumedAlignmentILi128EEEEEEvvEEEEvNT_6ParamsE,@"STO_CUDA_ENTRY STV_DEFAULT"
_ZN7cutlass13device_kernelINS_4gemm6kernel13GemmUniversalIN4cute5tupleIJiiiiEEENS1_10collective13CollectiveMmaINS1_35MainloopSm100TmaUmmaWarpSpecializedILi6ELi2ELi4ENS5_IJNS4_1CILi4EEENSA_ILi2EEENSA_ILi1EEEEEEEENS5_IJNSA_ILi64EEESG_NSA_ILi128EEEEEENS_10bfloat16_tENS5_IJlSD_lEEESJ_SK_NS4_8TiledMMAINS4_8MMA_AtomIJNS4_20SM100_MMA_F16BF16_SSISJ_SJ_fLi64ELi64ELNS4_4UMMA5MajorE0ELSP_0ELNSO_7ScaleInE0ELSQ_0EEEEEENS4_6LayoutINS5_IJSD_SD_SD_EEENS5_IJNSA_ILi0EEESV_SV_EEEEENS5_IJNS4_10UnderscoreESY_SY_EEEEENS4_23SM90_TMA_LOAD_MULTICASTENS4_14ComposedLayoutINS4_7SwizzleILi3ELi4ELi3EEENS4_18smem_ptr_flag_bitsILi16EEENST_INS5_IJNSA_ILi8EEESG_EEENS5_IJSG_SD_EEEEEEEvNS4_8identityES11_S1B_vS1C_EENS_8epilogue10collective18CollectiveEpilogueINS1E_23Sm100TmaWarpSpecializedILi3ELi2ELi16ELb1ELb0EEEJSI_NS5_IJNST_ISG_SD_EENST_INSA_ILi32EEESD_EEEEESJ_SK_SJ_SK_NS1E_6fusion15FusionCallbacksIS1I_NS1N_17LinearCombinationISJ_fSJ_fLNS_15FloatRoundStyleE2EEESI_S1M_JEEENS4_5SM1004TMEM4LOAD26SM100_TMEM_LOAD_16dp256b4xENS4_13SM90_TMA_LOADENS12_INS13_ILi2ELi4ELi3EEES16_NST_INS5_IJS17_S1K_EEENS5_IJS1K_SD_EEEEEEENS4_17SM75_U32x4_LDSM_NENS4_14SM90_TMA_STOREES22_NS4_17SM90_U32x4_STSM_NENS4_39AutoVectorizingCopyWithAssumedAlignmentILi128EEEEEEvvEEEEvNT_6ParamsE:
[----:B------:R-:W1:Y:S01]  /*0000*/  LDC R1, c[0x0][0x37c] ;  /* 0x0000df00ff017b82 */ /* 0x000e620000000800 */
[----:B------:R-:W2:Y:S01]  /*0010*/  S2R R55, SR_TID.X ;  /* 0x0000000000377919 */ /* 0x000ea20000002100 */
[----:B------:R-:W3:Y:S01]  /*0020*/  LDCU.64 UR8, c[0x0][0x890] ;  /* 0x00011200ff0877ac */ /* 0x000ee20008000a00 */
[----:B------:R-:W-:Y:S02]  /*0030*/  PRMT R45, RZ, 0x7610, R45 ;  /* 0x00007610ff2d7816 */ /* 0x000fe4000000002d */
[----:B------:R-:W-:Y:S01]  /*0040*/  ELECT P4, URZ, PT ;  /* 0x0000000000ff782f */ /* 0x000fe20003880000 */
[----:B---3--:R-:W-:-:S04]  /*0050*/  UISETP.NE.U32.AND UP0, UPT, UR8, URZ, UPT ;  /* 0x000000ff0800728c */ /* 0x008fc8000bf05070 */
[----:B------:R-:W-:Y:S01]  /*0060*/  UISETP.NE.AND.EX UP0, UPT, UR9, URZ, UPT, UP0 ;  /* 0x000000ff0900728c */ /* 0x000fe2000bf05300 */
[----:B--2---:R-:W-:-:S05]  /*0070*/  SHF.R.U32.HI R46, RZ, 0x5, R55 ;  /* 0x00000005ff2e7819 */ /* 0x004fca0000011637 */
[----:B------:R-:W2:Y:S02]  /*0080*/  SHFL.IDX PT, R0, R46, RZ, 0x1f ;  /* 0x00001fff2e007589 */ /* 0x000ea400000e0000 */
[----:B--2---:R-:W-:Y:S01]  /*0090*/  R2UR UR22, R0 ;  /* 0x00000000001672ca */ /* 0x004fe200000e0000 */
[----:B-1----:R-:W-:-:S14]  /*00a0*/  BRA.U UP0, `(.L_x_0) ;  /* 0x0000000100307547 */ /* 0x002fdc000b800000 */
[----:B------:R-:W1:Y:S02]  /*00b0*/  LDCU.64 UR4, c[0x0][0x888] ;  /* 0x00011100ff0477ac */ /* 0x000e640008000a00 */
[----:B-1----:R-:W-:-:S04]  /*00c0*/  UISETP.NE.U32.AND UP0, UPT, UR4, URZ, UPT ;  /* 0x000000ff0400728c */ /* 0x002fc8000bf05070 */
[----:B------:R-:W-:-:S09]  /*00d0*/  UISETP.NE.AND.EX UP0, UPT, UR5, URZ, UPT, UP0 ;  /* 0x000000ff0500728c */ /* 0x000fd2000bf05300 */
[----:B------:R-:W-:Y:S05]  /*00e0*/  BRA.U !UP0, `(.L_x_1) ;  /* 0x0000000108147547 */ /* 0x000fea000b800000 */
[----:B------:R-:W1:Y:S01]  /*00f0*/  LDC.64 R26, c[0x0][0x888] ;  /* 0x00022200ff1a7b82 */ /* 0x000e620000000a00 */
[----:B------:R-:W1:Y:S02]  /*0100*/  LDCU.64 UR4, c[0x0][0x358] ;  /* 0x00006b00ff0477ac */ /* 0x000e640008000a00 */
[----:B-1----:R1:W5:Y:S01]  /*0110*/  LDG.E R26, desc[UR4][R26.64] ;  /* 0x000000041a1a7981 */ /* 0x002362000c1e1900 */
[----:B------:R-:W-:Y:S01]  /*0120*/  HFMA2 R45, -RZ, RZ, 0, 5.9604644775390625e-08 ;  /* 0x00000001ff2d7431 */ /* 0x000fe200000001ff */
[----:B------:R-:W-:Y:S05]  /*0130*/  BRA `(.L_x_0) ;  /* 0x00000000000c7947 */ /* 0x000fea0003800000 */
.L_x_1:
[----:B------:R-:W1:Y:S01]  /*0140*/  LDCU UR4, c[0x0][0x880] ;  /* 0x00011000ff0477ac */ /* 0x000e620008000800 */
[----:B------:R-:W-:Y:S01]  /*0150*/  HFMA2 R45, -RZ, RZ, 0, 5.9604644775390625e-08 ;  /* 0x00000001ff2d7431 */ /* 0x000fe200000001ff */
[----:B-1----:R-:W-:-:S07]  /*0160*/  MOV R26, UR4 ;  /* 0x00000004001a7c02 */ /* 0x002fce0008000f00 */
.L_x_0:
[----:B------:R-:W2:Y:S02]  /*0170*/  LDCU.64 UR4, c[0x0][0x8b0] ;  /* 0x00011600ff0477ac */ /* 0x000ea40008000a00 */
[----:B--2---:R-:W-:-:S04]  /*0180*/  UISETP.NE.U32.AND UP0, UPT, UR4, URZ, UPT ;  /* 0x000000ff0400728c */ /* 0x004fc8000bf05070 */
[----:B------:R-:W-:-:S09]  /*0190*/  UISETP.NE.AND.EX UP0, UPT, UR5, URZ, UPT, UP0 ;  /* 0x000000ff0500728c */ /* 0x000fd2000bf05300 */
[----:B------:R-:W-:Y:S05]  /*01a0*/  BRA.U UP0, `(.L_x_2) ;  /* 0x0000000100287547 */ /* 0x000fea000b800000 */
[----:B------:R-:W2:Y:S02]  /*01b0*/  LDCU.64 UR4, c[0x0][0x8a8] ;  /* 0x00011500ff0477ac */ /* 0x000ea40008000a00 */
[----:B--2---:R-:W-:-:S04]  /*01c0*/  UISETP.NE.U32.AND UP0, UPT, UR4, URZ, UPT ;  /* 0x000000ff0400728c */ /* 0x004fc8000bf05070 */
[----:B------:R-:W-:-:S09]  /*01d0*/  UISETP.NE.AND.EX UP0, UPT, UR5, URZ, UPT, UP0 ;  /* 0x000000ff0500728c */ /* 0x000fd2000bf05300 */
[----:B------:R-:W-:Y:S05]  /*01e0*/  BRA.U !UP0, `(.L_x_3) ;  /* 0x0000000108107547 */ /* 0x000fea000b800000 */
[----:B------:R-:W2:Y:S01]  /*01f0*/  LDC.64 R24, c[0x0][0x8a8] ;  /* 0x00022a00ff187b82 */ /* 0x000ea20000000a00 */
[----:B------:R-:W2:Y:S02]  /*0200*/  LDCU.64 UR4, c[0x0][0x358] ;  /* 0x00006b00ff0477ac */ /* 0x000ea40008000a00 */
[----:B--2---:R2:W5:Y:S01]  /*0210*/  LDG.E R24, desc[UR4][R24.64] ;  /* 0x0000000418187981 */ /* 0x004562000c1e1900 */
[----:B------:R-:W-:Y:S05]  /*0220*/  BRA `(.L_x_2) ;  /* 0x0000000000087947 */ /* 0x000fea0003800000 */
.L_x_3:
[----:B------:R-:W2:Y:S02]  /*0230*/  LDCU UR4, c[0x0][0x8a0] ;  /* 0x00011400ff0477ac */ /* 0x000ea40008000800 */
[----:B--2---:R-:W-:Y:S02]  /*0240*/  MOV R24, UR4 ;  /* 0x0000000400187c02 */ /* 0x004fe40008000f00 */
.L_x_2:
[----:B------:R-:W-:Y:S01]  /*0250*/  IMAD.U32 R0, RZ, RZ, UR22 ;  /* 0x00000016ff007e24 */ /* 0x000fe2000f8e00ff */
[----:B------:R-:W-:Y:S04]  /*0260*/  BSSY.RECONVERGENT B0, `(.L_x_4) ;  /* 0x000000c000007945 */ /* 0x000fe80003800200 */
[C---:B------:R-:W-:Y:S02]  /*0270*/  ISETP.NE.OR P1, PT, R0.reuse, 0x1, !P4 ;  /* 0x000000010000780c */ /* 0x040fe40006725670 */
[----:B------:R-:W-:-:S11]  /*0280*/  ISETP.NE.OR P0, PT, R0, 0x3, !P4 ;  /* 0x000000030000780c */ /* 0x000fd60006705670 */
[----:B------:R-:W-:Y:S05]  /*0290*/  @P1 BRA `(.L_x_5) ;  /* 0x0000000000201947 */ /* 0x000fea0003800000 */
[----:B------:R-:W3:Y:S02]  /*02a0*/  LDCU.64 UR4, c[0x0][0x348] ;  /* 0x00006900ff0477ac */ /* 0x000ee40008000a00 */
[----:B---3--:R-:W-:Y:S02]  /*02b0*/  UIADD3 UR6, UP1, UPT, UR4, 0x80, URZ ;  /* 0x0000008004067890 */ /* 0x008fe4000ff3e0ff */
[----:B------:R-:W-:Y:S02]  /*02c0*/  UIADD3 UR4, UP0, UPT, UR4, 0x180, URZ ;  /* 0x0000018004047890 */ /* 0x000fe4000ff1e0ff */
[----:B------:R-:W-:Y:S02]  /*02d0*/  UIADD3.X UR7, UPT, UPT, URZ, UR5, URZ, UP1, !UPT ;  /* 0x00000005ff077290 */ /* 0x000fe40008ffe4ff */
[----:B------:R-:W-:-:S07]  /*02e0*/  UIADD3.X UR5, UPT, UPT, URZ, UR5, URZ, UP0, !UPT ;  /* 0x00000005ff057290 */ /* 0x000fce00087fe4ff */
[----:B------:R3:W-:Y:S02]  /*02f0*/  UTMACCTL.PF [UR6] ;  /* 0x00000000060079b9 */ /* 0x0007e40008040000 */
[----:B------:R3:W-:Y:S02]  /*0300*/  UTMACCTL.PF [UR4] ;  /* 0x00000000040079b9 */ /* 0x0007e40008040000 */
[----:B---3--:R-:W-:Y:S01]  /*0310*/  NOP ;  /* 0x0000000000007918 */ /* 0x008fe20000000000 */
.L_x_5:
[----:B------:R-:W-:Y:S05]  /*0320*/  BSYNC.RECONVERGENT B0 ;  /* 0x0000000000007941 */ /* 0x000fea0003800200 */
.L_x_4:
[----:B------:R-:W-:Y:S04]  /*0330*/  BSSY.RECONVERGENT B0, `(.L_x_6) ;  /* 0x000000a000007945 */ /* 0x000fe80003800200 */
        /* <DEDUP_REMOVED lines=9> */
.L_x_7:
[----:B------:R-:W-:Y:S05]  /*03d0*/  BSYNC.RECONVERGENT B0 ;  /* 0x0000000000007941 */ /* 0x000fea0003800200 */
.L_x_6:
[----:B------:R-:W3:Y:S01]  /*03e0*/  LDCU.64 UR4, c[0x0][0x888] ;  /* 0x00011100ff0477ac */ /* 0x000ee20008000a00 */
[----:B------:R-:W-:Y:S02]  /*03f0*/  UISETP.EQ.U32.AND UP1, UPT, UR8, URZ, UPT ;  /* 0x000000ff0800728c */ /* 0x000fe4000bf22070 */
[----:B------:R-:W-:Y:S02]  /*0400*/  UPLOP3.LUT UP4, UPT, UPT, UPT, UPT, 0x80, 0x8 ;  /* 0x000000000008789c */ /* 0x000fe40003f8f070 */
[----:B---3--:R-:W-:-:S04]  /*0410*/  UISETP.NE.U32.AND UP0, UPT, UR4, URZ, UPT ;  /* 0x000000ff0400728c */ /* 0x008fc8000bf05070 */
[----:B------:R-:W-:-:S04]  /*0420*/  UISETP.NE.AND.EX UP0, UPT, UR5, URZ, UPT, UP0 ;  /* 0x000000ff0500728c */ /* 0x000fc8000bf05300 */
[----:B------:R-:W-:-:S04]  /*0430*/  UISETP.EQ.OR.EX UP2, UPT, UR9, URZ, !UP0, UP1 ;  /* 0x000000ff0900728c */ /* 0x000fc8000c742710 */
[----:B------:R-:W-:-:S06]  /*0440*/  UP2UR UR4, UPR, URZ, 0x4 ;  /* 0x00000004ff047883 */ /* 0x000fcc0008000000 */
[----:B------:R-:W-:Y:S01]  /*0450*/  MOV R49, UR4 ;  /* 0x0000000400317c02 */ /* 0x000fe20008000f00 */
[----:B------:R-:W-:Y:S06]  /*0460*/  BRA.U !UP2, `(.L_x_8) ;  /* 0x000000010a207547 */ /* 0x000fec000b800000 */
[----:B------:R-:W-:Y:S01]  /*0470*/  UISETP.NE.U32.AND UP1, UPT, UR8, URZ, UPT ;  /* 0x000000ff0800728c */ /* 0x000fe2000bf25070 */
[----:B-----5:R-:W-:Y:S01]  /*0480*/  FSETP.NEU.AND P0, PT, R26, RZ, PT ;  /* 0x000000ff1a00720b */ /* 0x020fe20003f0d000 */
[----:B------:R-:W-:Y:S02]  /*0490*/  USEL UR4, URZ, 0xffffffff, UP0 ;  /* 0xffffffffff047887 */ /* 0x000fe40008000000 */
[----:B------:R-:W-:-:S10]  /*04a0*/  UISETP.NE.AND.EX UP1, UPT, UR9, URZ, UPT, UP1 ;  /* 0x000000ff0900728c */ /* 0x000fd4000bf25310 */
[----:B------:R-:W-:Y:S01]  /*04b0*/  VOTEU.ANY UP0, P0 ;  /* 0x0000000000ff7886 */ /* 0x000fe20000000100 */
[----:B------:R-:W-:-:S04]  /*04c0*/  @!UP1 USEL UR4, URZ, 0xffffffff, UP0 ;  /* 0xffffffffff049887 */ /* 0x000fc80008000000 */
[----:B------:R-:W-:-:S04]  /*04d0*/  ULOP3.LUT UR4, UR4, 0x1, URZ, 0xc0, !UPT ;  /* 0x0000000104047892 */ /* 0x000fc8000f8ec0ff */
[----:B------:R-:W-:-:S11]  /*04e0*/  UISETP.NE.U32.AND UP4, UPT, UR4, 0x1, UPT ;  /* 0x000000010400788c */ /* 0x000fd6000bf85070 */
.L_x_8:
[----:B------:R-:W3:Y:S01]  /*04f0*/  SHFL.IDX PT, R2, R46, RZ, 0x1f ;  /* 0x00001fff2e027589 */ /* 0x000ee200000e0000 */
[----:B------:R-:W-:-:S04]  /*0500*/  UISETP.NE.AND UP0, UPT, UR22, 0x2, UPT ;  /* 0x000000021600788c */ /* 0x000fc8000bf05270 */
[----:B------:R-:W-:Y:S01]  /*0510*/  USEL UR37, URZ, 0x1, UP0 ;  /* 0x00000001ff257887 */ /* 0x000fe20008000000 */
[----:B---3--:R-:W-:-:S13]  /*0520*/  ISETP.NE.AND P0, PT, R2, RZ, PT ;  /* 0x000000ff0200720c */ /* 0x008fda0003f05270 */
[----:B------:R-:W-:Y:S05]  /*0530*/  @P0 BRA `(.L_x_9) ;  /* 0x0000000000680947 */ /* 0x000fea0003800000 */
[----:B------:R-:W3:Y:S01]  /*0540*/  S2UR UR4, SR_CgaCtaId ;  /* 0x00000000000479c3 */ /* 0x000ee20000008800 */
[----:B------:R-:W-:Y:S01]  /*0550*/  UMOV UR5, 0x400 ;  /* 0x0000040000057882 */ /* 0x000fe20000000000 */
[----:B------:R-:W-:Y:S01]  /*0560*/  UMOV UR8, 0x1 ;  /* 0x0000000100087882 */ /* 0x000fe20000000000 */
[----:B------:R-:W-:Y:S01]  /*0570*/  UMOV UR6, 0x5 ;  /* 0x0000000500067882 */ /* 0x000fe20000000000 */
[----:B------:R-:W-:-:S04]  /*0580*/  UIADD3 UR8, UPT, UPT, -UR8, 0x100000, URZ ;  /* 0x0010000008087890 */ /* 0x000fc8000fffe1ff */
[----:B------:R-:W-:Y:S02]  /*0590*/  USHF.L.U32 UR9, UR8, 0xb, URZ ;  /* 0x0000000b08097899 */ /* 0x000fe400080006ff */
[----:B------:R-:W-:Y:S02]  /*05a0*/  USHF.L.U32 UR8, UR8, 0x1, URZ ;  /* 0x0000000108087899 */ /* 0x000fe400080006ff */
[----:B------:R-:W-:-:S04]  /*05b0*/  UIADD3 UR6, UPT, UPT, -UR6, 0x100000, URZ ;  /* 0x0010000006067890 */ /* 0x000fc8000fffe1ff */
[----:B------:R-:W-:Y:S02]  /*05c0*/  USHF.L.U32 UR7, UR6, 0xb, URZ ;  /* 0x0000000b06077899 */ /* 0x000fe400080006ff */
[----:B------:R-:W-:Y:S01]  /*05d0*/  USHF.L.U32 UR6, UR6, 0x1, URZ ;  /* 0x0000000106067899 */ /* 0x000fe200080006ff */
[----:B------:R-:W-:Y:S01]  /*05e0*/  ELECT P0, URZ, PT ;  /* 0x0000000000ff782f */ /* 0x000fe20003800000 */
[----:B---3--:R-:W-:Y:S01]  /*05f0*/  ULEA UR4, UR4, UR5, 0x18 ;  /* 0x0000000504047291 */ /* 0x008fe2000f8ec0ff */
[----:B------:R-:W3:Y:S11]  /*0600*/  FENCE.VIEW.ASYNC.S ;  /* 0x00000000000073c6 */ /* 0x000ef60000000000 */
[----:B---3--:R3:W4:Y:S01]  /*0610*/  SYNCS.EXCH.64 URZ, [UR4], UR8 ;  /* 0x0000000804ff75b2 */ /* 0x0087220008000100 */
[----:B------:R3:W1:Y:S01]  /*0620*/  SYNCS.EXCH.64 URZ, [UR4+0x30], UR6 ;  /* 0x0000300604ff75b2 */ /* 0x0006620008000100 */
        /* <DEDUP_REMOVED lines=10> */
[----:B------:R-:W-:Y:S01]  /*06d0*/  NOP ;  /* 0x0000000000007918 */ /* 0x000fe20000000000 */
.L_x_9:
[----:B------:R-:W2:Y:S01]  /*06e0*/  SHFL.IDX PT, R2, R46, RZ, 0x1f ;  /* 0x00001fff2e027589 */ /* 0x000ea200000e0000 */
[----:B------:R-:W-:Y:S01]  /*06f0*/  NOP ;  /* 0x0000000000007918 */ /* 0x000fe20000000000 */
[----:B--2---:R-:W-:-:S13]  /*0700*/  ISETP.NE.AND P0, PT, R2, 0x1, PT ;  /* 0x000000010200780c */ /* 0x004fda0003f05270 */
[----:B------:R-:W-:Y:S05]  /*0710*/  @P0 BRA `(.L_x_10) ;  /* 0x0000000000500947 */ /* 0x000fea0003800000 */
[----:B---3--:R-:W2:Y:S01]  /*0720*/  S2UR UR4, SR_CgaCtaId ;  /* 0x00000000000479c3 */ /* 0x008ea20000008800 */
        /* <DEDUP_REMOVED lines=10> */
[----:B--2---:R-:W-:Y:S01]  /*07d0*/  ULEA UR4, UR4, UR5, 0x18 ;  /* 0x0000000504047291 */ /* 0x004fe2000f8ec0ff */
[----:B------:R-:W2:Y:S11]  /*07e0*/  FENCE.VIEW.ASYNC.S ;  /* 0x00000000000073c6 */ /* 0x000eb60000000000 */
[----:B--2---:R2:W3:Y:S01]  /*07f0*/  SYNCS.EXCH.64 URZ, [UR4+0x60], UR8 ;  /* 0x0000600804ff75b2 */ /* 0x0044e20008000100 */
[----:B------:R2:W1:Y:S01]  /*0800*/  SYNCS.EXCH.64 URZ, [UR4+0x78], UR6 ;  /* 0x0000780604ff75b2 */ /* 0x0004620008000100 */
[----:B------:R2:W1:Y:S01]  /*0810*/  SYNCS.EXCH.64 URZ, [UR4+0x68], UR8 ;  /* 0x0000680804ff75b2 */ /* 0x0004620008000100 */
[----:B------:R2:W1:Y:S01]  /*0820*/  SYNCS.EXCH.64 URZ, [UR4+0x80], UR6 ;  /* 0x0000800604ff75b2 */ /* 0x0004620008000100 */
[----:B------:R2:W1:Y:S01]  /*0830*/  SYNCS.EXCH.64 URZ, [UR4+0x70], UR8 ;  /* 0x0000700804ff75b2 */ /* 0x0004620008000100 */
[----:B------:R2:W1:Y:S01]  /*0840*/  SYNCS.EXCH.64 URZ, [UR4+0x88], UR6 ;  /* 0x0000880604ff75b2 */ /* 0x0004620008000100 */
[----:B------:R-:W-:Y:S01]  /*0850*/  NOP ;  /* 0x0000000000007918 */ /* 0x000fe20000000000 */
.L_x_10:
[----:B------:R-:W4:Y:S01]  /*0860*/  SHFL.IDX PT, R2, R46, RZ, 0x1f ;  /* 0x00001fff2e027589 */ /* 0x000f2200000e0000 */
[----:B------:R-:W-:Y:S01]  /*0870*/  NOP ;  /* 0x0000000000007918 */ /* 0x000fe20000000000 */
[----:B----4-:R-:W-:-:S13]  /*0880*/  ISETP.NE.AND P0, PT, R2, 0x3, PT ;  /* 0x000000030200780c */ /* 0x010fda0003f05270 */
[----:B------:R-:W-:Y:S05]  /*0890*/  @P0 BRA `(.L_x_11) ;  /* 0x0000000000300947 */ /* 0x000fea0003800000 */
[----:B--23--:R-:W2:Y:S01]  /*08a0*/  S2UR UR6, SR_CgaCtaId ;  /* 0x00000000000679c3 */ /* 0x00cea20000008800 */
[----:B------:R-:W-:Y:S01]  /*08b0*/  UMOV UR4, 0x400 ;  /* 0x0000040000047882 */ /* 0x000fe20000000000 */
[----:B------:R-:W-:Y:S01]  /*08c0*/  UMOV UR5, 0x20 ;  /* 0x0000002000057882 */ /* 0x000fe20000000000 */
[----:B------:R-:W-:Y:S01]  /*08d0*/  ELECT P0, URZ, PT ;  /* 0x0000000000ff782f */ /* 0x000fe20003800000 */
[----:B--2---:R-:W-:Y:S02]  /*08e0*/  ULEA UR6, UR6, UR4, 0x18 ;  /* 0x0000000406067291 */ /* 0x004fe4000f8ec0ff */
[----:B------:R-:W-:-:S04]  /*08f0*/  UIADD3 UR4, UPT, UPT, -UR5, 0x100000, URZ ;  /* 0x0010000005047890 */ /* 0x000fc8000fffe1ff */
[----:B------:R-:W-:Y:S02]  /*0900*/  USHF.L.U32 UR5, UR4, 0xb, URZ ;  /* 0x0000000b04057899 */ /* 0x000fe400080006ff */
[----:B------:R-:W-:Y:S01]  /*0910*/  USHF.L.U32 UR4, UR4, 0x1, URZ ;  /* 0x0000000104047899 */ /* 0x000fe200080006ff */
[----:B------:R-:W2:Y:S11]  /*0920*/  FENCE.VIEW.ASYNC.S ;  /* 0x00000000000073c6 */ /* 0x000eb60000000000 */
[----:B--2---:R4:W2:Y:S01]  /*0930*/  SYNCS.EXCH.64 URZ, [UR6+0x90], UR4 ;  /* 0x0000900406ff75b2 */ /* 0x0048a20008000100 */
[----:B------:R4:W3:Y:S02]  /*0940*/  SYNCS.EXCH.64 URZ, [UR6+0x98], UR4 ;  /* 0x0000980406ff75b2 */ /* 0x0008e40008000100 */
[----:B----4-:R-:W-:Y:S01]  /*0950*/  NOP ;  /* 0x0000000000007918 */ /* 0x010fe20000000000 */
.L_x_11:
[----:B------:R-:W4:Y:S01]  /*0960*/  SHFL.IDX PT, R2, R46, RZ, 0x1f ;  /* 0x00001fff2e027589 */ /* 0x000f2200000e0000 */
[----:B------:R-:W-:Y:S01]  /*0970*/  NOP ;  /* 0x0000000000007918 */ /* 0x000fe20000000000 */
[----:B----4-:R-:W-:-:S13]  /*0980*/  ISETP.NE.AND P0, PT, R2, 0x4, PT ;  /* 0x000000040200780c */ /* 0x010fda0003f05270 */
[----:B------:R-:W-:Y:S05]  /*0990*/  @P0 BRA `(.L_x_12) ;  /* 0x00000000004c0947 */ /* 0x000fea0003800000 */
[----:B--23--:R-:W2:Y:S01]  /*09a0*/  S2UR UR6, SR_CgaCtaId ;  /* 0x00000000000679c3 */ /* 0x00cea20000008800 */
[----:B------:R-:W-:Y:S01]  /*09b0*/  UMOV UR4, 0x720 ;  /* 0x0000072000047882 */ /* 0x000fe20000000000 */
[----:B------:R-:W-:Y:S01]  /*09c0*/  UMOV UR5, 0x400 ;  /* 0x0000040000057882 */ /* 0x000fe20000000000 */
[----:B------:R-:W-:Y:S01]  /*09d0*/  USEL UR4, UR4, 0x620, UP4 ;  /* 0x0000062004047887 */ /* 0x000fe2000a000000 */
[----:B------:R-:W-:Y:S01]  /*09e0*/  UMOV UR8, 0x1 ;  /* 0x0000000100087882 */ /* 0x000fe20000000000 */
[----:B------:R-:W-:Y:S01]  /*09f0*/  ELECT P0, URZ, PT ;  /* 0x0000000000ff782f */ /* 0x000fe20003800000 */
[----:B------:R-:W-:-:S04]  /*0a00*/  UIADD3 UR8, UPT, UPT, -UR8, 0x100000, URZ ;  /* 0x0010000008087890 */ /* 0x000fc8000fffe1ff */
[----:B------:R-:W-:Y:S02]  /*0a10*/  USHF.L.U32 UR9, UR8, 0xb, URZ ;  /* 0x0000000b08097899 */ /* 0x000fe400080006ff */
[----:B------:R-:W-:Y:S02]  /*0a20*/  USHF.L.U32 UR8, UR8, 0x1, URZ ;  /* 0x0000000108087899 */ /* 0x000fe400080006ff */
[----:B--2---:R-:W-:Y:S02]  /*0a30*/  ULEA UR6, UR6, UR5, 0x18 ;  /* 0x0000000506067291 */ /* 0x004fe4000f8ec0ff */
[----:B------:R-:W-:-:S04]  /*0a40*/  UIADD3 UR4, UPT, UPT, -UR4, 0x100000, URZ ;  /* 0x0010000004047890 */ /* 0x000fc8000fffe1ff */
[----:B------:R-:W-:Y:S02]  /*0a50*/  USHF.L.U32 UR5, UR4, 0xb, URZ ;  /* 0x0000000b04057899 */ /* 0x000fe400080006ff */
[----:B------:R-:W-:Y:S01]  /*0a60*/  USHF.L.U32 UR4, UR4, 0x1, URZ ;  /* 0x0000000104047899 */ /* 0x000fe200080006ff */
[----:B------:R-:W2:Y:S03]  /*0a70*/  FENCE.VIEW.ASYNC.S ;  /* 0x00000000000073c6 */ /* 0x000ea60000000000 */
[----:B--2---:R4:W2:Y:S08]  /*0a80*/  SYNCS.EXCH.64 URZ, [UR6+0xa0], UR8 ;  /* 0x0000a00806ff75b2 */ /* 0x0048b00008000100 */
[----:B------:R4:W3:Y:S01]  /*0a90*/  SYNCS.EXCH.64 URZ, [UR6+0xb0], UR4 ;  /* 0x0000b00406ff75b2 */ /* 0x0008e20008000100 */
[----:B------:R4:W1:Y:S01]  /*0aa0*/  SYNCS.EXCH.64 URZ, [UR6+0xa8], UR8 ;  /* 0x0000a80806ff75b2 */ /* 0x0008620008000100 */
[----:B------:R4:W1:Y:S02]  /*0ab0*/  SYNCS.EXCH.64 URZ, [UR6+0xb8], UR4 ;  /* 0x0000b80406ff75b2 */ /* 0x0008640008000100 */
[----:B----4-:R-:W-:Y:S01]  /*0ac0*/  NOP ;  /* 0x0000000000007918 */ /* 0x010fe20000000000 */
.L_x_12:
[----:B------:R-:W4:Y:S01]  /*0ad0*/  SHFL.IDX PT, R2, R46, RZ, 0x1f ;  /* 0x00001fff2e027589 */ /* 0x000f2200000e0000 */
[----:B------:R-:W-:Y:S01]  /*0ae0*/  NOP ;  /* 0x0000000000007918 */ /* 0x000fe20000000000 */
[----:B----4-:R-:W-:-:S13]  /*0af0*/  ISETP.NE.AND P0, PT, R2, 0x5, PT ;  /* 0x000000050200780c */ /* 0x010fda0003f05270 */
[----:B------:R-:W-:Y:S05]  /*0b00*/  @P0 BRA `(.L_x_13) ;  /* 0x0000000000580947 */ /* 0x000fea0003800000 */
[----:B--23--:R-:W2:Y:S01]  /*0b10*/  S2UR UR4, SR_CgaCtaId ;  /* 0x00000000000479c3 */ /* 0x00cea20000008800 */
        /* <DEDUP_REMOVED lines=12> */
[----:B--2---:R4:W2:Y:S01]  /*0be0*/  SYNCS.EXCH.64 URZ, [UR4+0xc0], UR8 ;  /* 0x0000c00804ff75b2 */ /* 0x0048a20008000100 */
[----:B------:R4:W3:Y:S01]  /*0bf0*/  SYNCS.EXCH.64 URZ, [UR4+0xe0], UR6 ;  /* 0x0000e00604ff75b2 */ /* 0x0008e20008000100 */
[----:B------:R4:W1:Y:S01]  /*0c00*/  SYNCS.EXCH.64 URZ, [UR4+0xc8], UR8 ;  /* 0x0000c80804ff75b2 */ /* 0x0008620008000100 */
[----:B------:R4:W1:Y:S01]  /*0c10*/  SYNCS.EXCH.64 URZ, [UR4+0xe8], UR6 ;  /* 0x0000e80604ff75b2 */ /* 0x0008620008000100 */
[----:B------:R4:W1:Y:S01]  /*0c20*/  SYNCS.EXCH.64 URZ, [UR4+0xd0], UR8 ;  /* 0x0000d00804ff75b2 */ /* 0x0008620008000100 */
[----:B------:R4:W1:Y:S01]  /*0c30*/  SYNCS.EXCH.64 URZ, [UR4+0xf0], UR6 ;  /* 0x0000f00604ff75b2 */ /* 0x0008620008000100 */
[----:B------:R4:W1:Y:S01]  /*0c40*/  SYNCS.EXCH.64 URZ, [UR4+0xd8], UR8 ;  /* 0x0000d80804ff75b2 */ /* 0x0008620008000100 */
[----:B------:R4:W1:Y:S02]  /*0c50*/  SYNCS.EXCH.64 URZ, [UR4+0xf8], UR6 ;  /* 0x0000f80604ff75b2 */ /* 0x0008640008000100 */
[----:B----4-:R-:W-:Y:S01]  /*0c60*/  NOP ;  /* 0x0000000000007918 */ /* 0x010fe20000000000 */
.L_x_13:
[----:B------:R-:W4:Y:S01]  /*0c70*/  SHFL.IDX PT, R2, R46, RZ, 0x1f ;  /* 0x00001fff2e027589 */ /* 0x000f2200000e0000 */
[----:B------:R-:W1:Y:S01]  /*0c80*/  S2UR UR54, SR_CgaCtaId ;  /* 0x00000000003679c3 */ /* 0x000e620000008800 */
[----:B------:R-:W-:Y:S01]  /*0c90*/  NOP ;  /* 0x0000000000007918 */ /* 0x000fe20000000000 */
[----:B----4-:R-:W-:-:S13]  /*0ca0*/  ISETP.NE.AND P0, PT, R2, 0x3, PT ;  /* 0x000000030200780c */ /* 0x010fda0003f05270 */
[----:B-1----:R-:W-:Y:S05]  /*0cb0*/  @P0 BRA `(.L_x_14) ;  /* 0x0000000000340947 */ /* 0x002fea0003800000 */
[----:B--23--:R-:W-:Y:S01]  /*0cc0*/  UMOV UR4, 0x400 ;  /* 0x0000040000047882 */ /* 0x00cfe20000000000 */
[----:B------:R-:W-:Y:S01]  /*0cd0*/  UMOV UR6, 0x20 ;  /* 0x0000002000067882 */ /* 0x000fe20000000000 */
[----:B------:R-:W-:Y:S02]  /*0ce0*/  ULEA UR4, UR54, UR4, 0x18 ;  /* 0x0000000436047291 */ /* 0x000fe4000f8ec0ff */
[----:B------:R-:W-:-:S04]  /*0cf0*/  UIADD3 UR6, UPT, UPT, -UR6, 0x100000, URZ ;  /* 0x0010000006067890 */ /* 0x000fc8000fffe1ff */
[----:B------:R-:W-:Y:S02]  /*0d00*/  USHF.L.U32 UR7, UR6, 0xb, URZ ;  /* 0x0000000b06077899 */ /* 0x000fe400080006ff */
[----:B------:R-:W-:Y:S01]  /*0d10*/  USHF.L.U32 UR6, UR6, 0x1, URZ ;  /* 0x0000000106067899 */ /* 0x000fe200080006ff */
[----:B------:R-:W-:Y:S01]  /*0d20*/  ELECT P0, URZ, PT ;  /* 0x0000000000ff782f */ /* 0x000fe20003800000 */
[----:B------:R-:W1:Y:S10]  /*0d30*/  FENCE.VIEW.ASYNC.S ;  /* 0x00000000000073c6 */ /* 0x000e740000000000 */
[----:B-1----:R1:W4:Y:S01]  /*0d40*/  SYNCS.EXCH.64 URZ, [UR4+0x100], UR6 ;  /* 0x0001000604ff75b2 */ /* 0x0023220008000100 */
[----:B------:R1:W2:Y:S01]  /*0d50*/  SYNCS.EXCH.64 URZ, [UR4+0x110], UR6 ;  /* 0x0001100604ff75b2 */ /* 0x0002a20008000100 */
[----:B------:R1:W3:Y:S01]  /*0d60*/  SYNCS.EXCH.64 URZ, [UR4+0x108], UR6 ;  /* 0x0001080604ff75b2 */ /* 0x0002e20008000100 */
[----:B------:R1:W1:Y:S01]  /*0d70*/  SYNCS.EXCH.64 URZ, [UR4+0x118], UR6 ;  /* 0x0001180604ff75b2 */ /* 0x0002620008000100 */
[----:B------:R-:W-:Y:S01]  /*0d80*/  NOP ;  /* 0x0000000000007918 */ /* 0x000fe20000000000 */
.L_x_14:
[----:B-123--:R-:W1:Y:S01]  /*0d90*/  LDCU UR4, c[0x0][0x36c] ;  /* 0x00006d80ff0477ac */ /* 0x00ee620008000800 */
[----:B------:R-:W-:Y:S01]  /*0da0*/  ISETP.NE.OR P4, PT, R0, 0x2, !P4 ;  /* 0x000000020000780c */ /* 0x000fe20006785670 */
[----:B------:R-:W-:Y:S01]  /*0db0*/  NOP ;  /* 0x0000000000007918 */ /* 0x000fe20000000000 */
[----:B------:R-:W-:Y:S01]  /*0dc0*/  LOP3.LUT R0, R55, 0x1f, RZ, 0xc0, !PT ;  /* 0x0000001f37007812 */ /* 0x000fe200078ec0ff */
[----:B------:R-:W-:Y:S02]  /*0dd0*/  UISETP.NE.AND UP5, UPT, UR22, URZ, UPT ;  /* 0x000000ff1600728c */ /* 0x000fe4000bfa5270 */
[----:B-1----:R-:W-:-:S09]  /*0de0*/  UISETP.EQ.U32.AND UP6, UPT, UR4, 0x1, UPT ;  /* 0x000000010400788c */ /* 0x002fd2000bfc2070 */
[----:B------:R-:W-:Y:S05]  /*0df0*/  BRA.U !UP6, `(.L_x_15) ;  /* 0x000000010e087547 */ /* 0x000fea000b800000 */
[----:B----4-:R-:W-:Y:S01]  /*0e00*/  UCGABAR_ARV ;  /* 0x00000000000079c7 */ /* 0x010fe20008000000 */
[----:B------:R-:W-:Y:S05]  /*0e10*/  BRA `(.L_x_16) ;  /* 0x0000000000047947 */ /* 0x000fea0003800000 */
.L_x_15:
[----:B----4-:R-:W-:Y:S01]  /*0e20*/  NOP ;  /* 0x0000000000007918 */ /* 0x010fe20000000000 */
.L_x_16:
[----:B------:R-:W1:Y:S01]  /*0e30*/  S2UR UR25, SR_CTAID.X ;  /* 0x00000000001979c3 */ /* 0x000e620000002500 */
[----:B------:R-:W-:-:S05]  /*0e40*/  CS2R.32 R48, SR_CgaSize ;  /* 0x0000000000307805 */ /* 0x000fca0000008a00 */
[----:B------:R-:W-:-:S05]  /*0e50*/  IMAD R48, R48, -0xa0, RZ ;  /* 0xffffff6030307824 */ /* 0x000fca00078e02ff */
[----:B------:R-:W-:-:S14]  /*0e60*/  R2UR UR5, R48 ;  /* 0x00000000300572ca */ /* 0x000fdc00000e0000 */
[----:B------:R-:W2:Y:S01]  /*0e70*/  LDCU UR5, c[0x0][UR5+0x2b0] ;  /* 0x00005600050577ac */ /* 0x000ea20008000800 */
[----:B------:R-:W-:-:S05]  /*0e80*/  CS2R.32 R48, SR_CgaSize ;  /* 0x0000000000307805 */ /* 0x000fca0000008a00 */
[----:B------:R-:W-:-:S05]  /*0e90*/  IMAD R48, R48, -0xa0, RZ ;  /* 0xffffff6030307824 */ /* 0x000fca00078e02ff */
[----:B------:R-:W-:-:S14]  /*0ea0*/  R2UR UR4, R48 ;  /* 0x00000000300472ca */ /* 0x000fdc00000e0000 */
[----:B------:R-:W3:Y:S01]  /*0eb0*/  LDCU UR4, c[0x0][UR4+0x2b4] ;  /* 0x00005680040477ac */ /* 0x000ee20008000800 */
[----:B------:R-:W4:Y:S01]  /*0ec0*/  S2UR UR26, SR_CTAID.Y ;  /* 0x00000000001a79c3 */ /* 0x000f220000002600 */
[----:B------:R-:W-:-:S05]  /*0ed0*/  CS2R.32 R48, SR_CgaSize ;  /* 0x0000000000307805 */ /* 0x000fca0000008a00 */
[----:B------:R-:W-:-:S05]  /*0ee0*/  IMAD R48, R48, -0xa0, RZ ;  /* 0xffffff6030307824 */ /* 0x000fca00078e02ff */
[----:B------:R-:W-:-:S14]  /*0ef0*/  R2UR UR7, R48 ;  /* 0x00000000300772ca */ /* 0x000fdc00000e0000 */
[----:B------:R-:W3:Y:S01]  /*0f00*/  LDCU UR7, c[0x0][UR7+0x2a0] ;  /* 0x00005400070777ac */ /* 0x000ee20008000800 */
[----:B------:R-:W-:-:S05]  /*0f10*/  CS2R.32 R48, SR_CgaSize ;  /* 0x0000000000307805 */ /* 0x000fca0000008a00 */
[----:B------:R-:W-:-:S05]  /*0f20*/  IMAD R48, R48, -0xa0, RZ ;  /* 0xffffff6030307824 */ /* 0x000fca00078e02ff */
[----:B------:R-:W-:-:S14]  /*0f30*/  R2UR UR8, R48 ;  /* 0x00000000300872ca */ /* 0x000fdc00000e0000 */
[----:B------:R-:W3:Y:S01]  /*0f40*/  LDCU UR8, c[0x0][UR8+0x2a4] ;  /* 0x00005480080877ac */ /* 0x000ee20008000800 */
[----:B------:R-:W-:Y:S02]  /*0f50*/  ULOP3.LUT UR53, UR54, 0x3, URZ, 0xc0, !UPT ;  /* 0x0000000336357892 */ /* 0x000fe4000f8ec0ff */
[----:B------:R-:W-:Y:S02]  /*0f60*/  USHF.R.U32.HI UR27, URZ, 0x2, UR54 ;  /* 0x00000002ff1b7899 */ /* 0x000fe40008011636 */
[----:B------:R-:W-:Y:S02]  /*0f70*/  UISETP.GT.U32.AND UP1, UPT, UR53, 0xffff, UPT ;  /* 0x0000ffff3500788c */ /* 0x000fe4000bf24070 */
[----:B------:R-:W-:Y:S01]  /*0f80*/  USHF.L.U32 UR39, UR54, 0x9, URZ ;  /* 0x0000000936277899 */ /* 0x000fe200080006ff */
[----:B-1----:R-:W-:Y:S01]  /*0f90*/  I2FP.F32.U32 R3, UR25 ;  /* 0x0000001900037c45 */ /* 0x002fe20008201000 */
[----:B------:R-:W1:Y:S04]  /*0fa0*/  LDCU UR23, c[0x0][0xb24] ;  /* 0x00016480ff1777ac */ /* 0x000e680008000800 */
[----:B--2---:R-:W-:Y:S01]  /*0fb0*/  FMUL R3, R3, UR5 ;  /* 0x0000000503037c20 */ /* 0x004fe20008400000 */
[----:B------:R-:W2:Y:S01]  /*0fc0*/  LDCU UR42, c[0x0][0xb24] ;  /* 0x00016480ff2a77ac */ /* 0x000ea20008000800 */
[----:B----4-:R-:W-:Y:S01]  /*0fd0*/  I2FP.F32.U32 R2, UR26 ;  /* 0x0000001a00027c45 */ /* 0x010fe20008201000 */
[----:B------:R-:W4:Y:S03]  /*0fe0*/  LDCU UR28, c[0x0][0xb30] ;  /* 0x00016600ff1c77ac */ /* 0x000f260008000800 */
[----:B------:R-:W1:Y:S01]  /*0ff0*/  F2I.U32.TRUNC.NTZ R3, R3 ;  /* 0x0000000300037305 */ /* 0x000e62000020f000 */
[----:B---3--:R-:W-:Y:S01]  /*1000*/  FMUL R2, R2, UR4 ;  /* 0x0000000402027c20 */ /* 0x008fe20008400000 */
[----:B------:R-:W-:-:S02]  /*1010*/  ULOP3.LUT UR4, UR54, 0x4, URZ, 0xc0, !UPT ;  /* 0x0000000436047892 */ /* 0x000fc4000f8ec0ff */
[----:B------:R-:W-:Y:S02]  /*1020*/  USHF.L.U32 UR38, UR54, 0xa, URZ ;  /* 0x0000000a36267899 */ /* 0x000fe400080006ff */
[----:B------:R-:W-:Y:S02]  /*1030*/  UISETP.GT.U32.AND UP0, UPT, UR4, 0xffff, UPT ;  /* 0x0000ffff0400788c */ /* 0x000fe4000bf04070 */
[----:B------:R-:W3:Y:S01]  /*1040*/  F2I.U32.TRUNC.NTZ R2, R2 ;  /* 0x0000000200027305 */ /* 0x000ee2000020f000 */
[----:B------:R-:W-:Y:S01]  /*1050*/  UMOV UR32, 0x11 ;  /* 0x0000001100207882 */ /* 0x000fe20000000000 */
[----:B------:R-:W-:Y:S02]  /*1060*/  USEL UR30, UR53, 0xffff, !UP1 ;  /* 0x0000ffff351e7887 */ /* 0x000fe4000c800000 */
[----:B------:R-:W-:Y:S01]  /*1070*/  USEL UR29, UR4, 0xffff, !UP0 ;  /* 0x0000ffff041d7887 */ /* 0x000fe2000c000000 */
[----:B-1----:R-:W-:Y:S02]  /*1080*/  R2UR UR5, R3 ;  /* 0x00000000030572ca */ /* 0x002fe400000e0000 */
[----:B---3--:R-:W-:-:S02]  /*1090*/  R2UR UR6, R2 ;  /* 0x00000000020672ca */ /* 0x008fc400000e0000 */
[----:B------:R-:W-:-:S09]  /*10a0*/  PRMT R2, RZ, 0x7610, R2 ;  /* 0x00007610ff027816 */ /* 0x000fd20000000002 */
[----:B------:R-:W-:-:S04]  /*10b0*/  UIADD3 UR5, UPT, UPT, -UR5, URZ, URZ ;  /* 0x000000ff05057290 */ /* 0x000fc8000fffe1ff */
[----:B------:R-:W-:Y:S02]  /*10c0*/  UIMAD UR5, UR7, UR5, UR25 ;  /* 0x00000005070572a4 */ /* 0x000fe4000f8e0219 */
[----:B------:R-:W-:-:S04]  /*10d0*/  UIADD3 UR4, UPT, UPT, -UR6, URZ, URZ ;  /* 0x000000ff06047290 */ /* 0x000fc8000fffe1ff */
[----:B------:R-:W-:Y:S01]  /*10e0*/  IMAD.U32 R48, RZ, RZ, UR5 ;  /* 0x00000005ff307e24 */ /* 0x000fe2000f8e00ff */
[----:B------:R-:W-:-:S06]  /*10f0*/  UIMAD UR4, UR8, UR4, UR26 ;  /* 0x00000004080472a4 */ /* 0x000fcc000f8e021a */
[----:B------:R-:W-:Y:S01]  /*1100*/  IMAD.U32 R47, RZ, RZ, UR4 ;  /* 0x00000004ff2f7e24 */ /* 0x000fe2000f8e00ff */
[----:B--2-4-:R-:W-:Y:S06]  /*1110*/  BRA.U UP5, `(.L_x_17) ;  /* 0x0000000105747547 */ /* 0x014fec000b800000 */
[----:B------:R-:W-:Y:S02]  /*1120*/  R2UR UR4, R47 ;  /* 0x000000002f0472ca */ /* 0x000fe400000e0000 */
[----:B------:R-:W-:-:S11]  /*1130*/  R2UR UR8, R48 ;  /* 0x00000000300872ca */ /* 0x000fd600000e0000 */
[----:B------:R-:W-:Y:S02]  /*1140*/  UISETP.NE.AND UP2, UPT, UR4, URZ, UPT ;  /* 0x000000ff0400728c */ /* 0x000fe4000bf45270 */
[----:B------:R-:W-:Y:S02]  /*1150*/  UISETP.NE.AND UP3, UPT, UR4, 0x1, UPT ;  /* 0x000000010400788c */ /* 0x000fe4000bf65270 */
[----:B------:R-:W-:Y:S02]  /*1160*/  UISETP.NE.AND UP0, UPT, UR8, URZ, UP2 ;  /* 0x000000ff0800728c */ /* 0x000fe40009705270 */
[----:B------:R-:W-:Y:S02]  /*1170*/  USEL UR4, URZ, 0x10, UP3 ;  /* 0x00000010ff047887 */ /* 0x000fe40009800000 */
[----:B------:R-:W-:Y:S02]  /*1180*/  USEL UR11, URZ, 0x1, UP0 ;  /* 0x00000001ff0b7887 */ /* 0x000fe40008000000 */
[----:B------:R-:W-:-:S02]  /*1190*/  UISETP.NE.AND UP0, UPT, UR8, URZ, UPT ;  /* 0x000000ff0800728c */ /* 0x000fc4000bf05270 */
[----:B------:R-:W-:Y:S02]  /*11a0*/  USEL UR5, URZ, 0x2, UP2 ;  /* 0x00000002ff057887 */ /* 0x000fe40009000000 */
[----:B------:R-:W-:Y:S02]  /*11b0*/  USEL UR9, UR4, 0x10, UP0 ;  /* 0x0000001004097887 */ /* 0x000fe40008000000 */
[----:B------:R-:W-:Y:S02]  /*11c0*/  UISETP.NE.AND UP0, UPT, UR8, 0x1, UPT ;  /* 0x000000010800788c */ /* 0x000fe4000bf05270 */
[----:B------:R-:W-:Y:S02]  /*11d0*/  USEL UR4, URZ, 0x20, UP3 ;  /* 0x00000020ff047887 */ /* 0x000fe40009800000 */
[----:B------:R-:W-:Y:S02]  /*11e0*/  UISETP.NE.AND UP1, UPT, UR8, 0x2, UPT ;  /* 0x000000020800788c */ /* 0x000fe4000bf25270 */
[----:B------:R-:W-:-:S02]  /*11f0*/  USEL UR6, URZ, 0x4, UP2 ;  /* 0x00000004ff067887 */ /* 0x000fc40009000000 */
[----:B------:R-:W-:Y:S02]  /*1200*/  USEL UR7, UR5, 0x2, UP0 ;  /* 0x0000000205077887 */ /* 0x000fe40008000000 */
[----:B------:R-:W-:Y:S02]  /*1210*/  USEL UR10, UR4, 0x20, UP0 ;  /* 0x00000020040a7887 */ /* 0x000fe40008000000 */
[----:B------:R-:W-:Y:S02]  /*1220*/  UISETP.NE.AND UP0, UPT, UR8, 0x3, UPT ;  /* 0x000000030800788c */ /* 0x000fe4000bf05270 */
[----:B------:R-:W-:Y:S02]  /*1230*/  USEL UR5, URZ, 0x40, UP3 ;  /* 0x00000040ff057887 */ /* 0x000fe40009800000 */
[----:B------:R-:W-:Y:S02]  /*1240*/  USEL UR8, UR6, 0x4, UP1 ;  /* 0x0000000406087887 */ /* 0x000fe40008800000 */
[----:B------:R-:W-:-:S02]  /*1250*/  USEL UR4, URZ, 0x8, UP2 ;  /* 0x00000008ff047887 */ /* 0x000fc40009000000 */
[----:B------:R-:W-:Y:S02]  /*1260*/  UIADD3 UR6, UPT, UPT, UR7, UR9, UR11 ;  /* 0x0000000907067290 */ /* 0x000fe4000fffe00b */
[----:B------:R-:W-:Y:S02]  /*1270*/  USEL UR7, UR5, 0x40, UP1 ;  /* 0x0000004005077887 */ /* 0x000fe40008800000 */
[----:B------:R-:W-:Y:S02]  /*1280*/  USEL UR12, URZ, 0x80, UP3 ;  /* 0x00000080ff0c7887 */ /* 0x000fe40009800000 */
[----:B------:R-:W-:Y:S02]  /*1290*/  USEL UR4, UR4, 0x8, UP0 ;  /* 0x0000000804047887 */ /* 0x000fe40008000000 */
[----:B------:R-:W-:Y:S02]  /*12a0*/  UIADD3 UR5, UPT, UPT, UR8, UR10, UR6 ;  /* 0x0000000a08057290 */ /* 0x000fe4000fffe006 */
[----:B------:R-:W-:-:S02]  /*12b0*/  USEL UR6, UR12, 0x80, UP0 ;  /* 0x000000800c067887 */ /* 0x000fc40008000000 */
[----:B------:R-:W-:-:S04]  /*12c0*/  UIADD3 UR4, UPT, UPT, UR4, UR7, UR5 ;  /* 0x0000000704047290 */ /* 0x000fc8000fffe005 */
[----:B------:R-:W-:-:S06]  /*12d0*/  UIADD3 UR4, UPT, UPT, UR4, UR6, URZ ;  /* 0x0000000604047290 */ /* 0x000fcc000fffe0ff */
[----:B------:R-:W-:-:S07]  /*12e0*/  IMAD.U32 R2, RZ, RZ, UR4 ;  /* 0x00000004ff027e24 */ /* 0x000fce000f8e00ff */
.L_x_17:
[----:B------:R-:W1:Y:S01]  /*12f0*/  S2UR UR36, SR_CTAID.Z ;  /* 0x00000000002479c3 */ /* 0x000e620000002700 */
[----:B------:R-:W-:Y:S01]  /*1300*/  UISETP.GE.AND UP0, UPT, UR23, 0x1, UPT ;  /* 0x000000011700788c */ /* 0x000fe2000bf06270 */
[----:B------:R-:W-:-:S08]  /*1310*/  UMOV UR31, 0xf ;  /* 0x0000000f001f7882 */ /* 0x000fd00000000000 */
[----:B------:R-:W-:Y:S05]  /*1320*/  BRA.U !UP0, `(.L_x_18) ;  /* 0x0000000108d47547 */ /* 0x000fea000b800000 */
[----:B------:R-:W2:Y:S01]  /*1330*/  LDCU.128 UR12, c[0x0][0xb10] ;  /* 0x00016200ff0c77ac */ /* 0x000ea20008000c00 */
[----:B------:R-:W3:Y:S01]  /*1340*/  LDCU UR6, c[0x0][0x370] ;  /* 0x00006e00ff0677ac */ /* 0x000ee20008000800 */
[----:B------:R-:W4:Y:S01]  /*1350*/  LDCU UR5, c[0x0][0x374] ;  /* 0x00006e80ff0577ac */ /* 0x000f220008000800 */
[----:B------:R-:W1:Y:S01]  /*1360*/  LDCU UR24, c[0x0][0xb0c] ;  /* 0x00016180ff1877ac */ /* 0x000e620008000800 */
[----:B------:R-:W1:Y:S01]  /*1370*/  LDCU UR4, c[0x0][0xb20] ;  /* 0x00016400ff0477ac */ /* 0x000e620008000800 */
[----:B------:R-:W1:Y:S01]  /*1380*/  LDCU.64 UR8, c[0x0][0xb28] ;  /* 0x00016500ff0877ac */ /* 0x000e620008000a00 */
[----:B--2---:R-:W-:Y:S02]  /*1390*/  UISETP.NE.AND UP0, UPT, UR14, 0x1, UPT ;  /* 0x000000010e00788c */ /* 0x004fe4000bf05270 */
[----:B----4-:R-:W-:Y:S02]  /*13a0*/  UIMAD.WIDE.U32 UR10, UR5, UR15, URZ ;  /* 0x0000000f050a72a5 */ /* 0x010fe4000f8e00ff */
[----:B---3--:R-:W-:-:S02]  /*13b0*/  UIMAD.WIDE.U32 UR18, UR6, UR12, URZ ;  /* 0x0000000c061272a5 */ /* 0x008fc4000f8e00ff */
[----:B-1----:R-:W-:Y:S02]  /*13c0*/  UISETP.NE.AND UP1, UPT, UR24, 0x1, UPT ;  /* 0x000000011800788c */ /* 0x002fe4000bf25270 */
[----:B------:R-:W-:Y:S01]  /*13d0*/  UISETP.NE.AND UP2, UPT, UR23, 0x1, UPT ;  /* 0x000000011700788c */ /* 0x000fe2000bf45270 */
[----:B------:R-:W-:Y:S02]  /*13e0*/  UMOV UR10, UR11 ;  /* 0x0000000b000a7c82 */ /* 0x000fe40008000000 */
[----:B------:R-:W-:Y:S01]  /*13f0*/  UMOV UR18, UR19 ;  /* 0x0000001300127c82 */ /* 0x000fe20008000000 */
[----:B------:R-:W-:Y:S02]  /*1400*/  @UP0 USHF.R.U32.HI UR5, URZ, UR4, UR10 ;  /* 0x00000004ff050299 */ /* 0x000fe4000801160a */
[----:B------:R-:W-:Y:S02]  /*1410*/  UIMAD.WIDE.U32 UR20, UR26, UR15, URZ ;  /* 0x0000000f1a1472a5 */ /* 0x000fe4000f8e00ff */
[----:B------:R-:W-:-:S02]  /*1420*/  UIMAD.WIDE.U32 UR10, UR5, UR8, URZ ;  /* 0x00000008050a72a5 */ /* 0x000fc4000f8e00ff */
[----:B------:R-:W-:Y:S02]  /*1430*/  @UP1 USHF.R.U32.HI UR6, URZ, UR13, UR18 ;  /* 0x0000000dff061299 */ /* 0x000fe40008011612 */
[----:B------:R-:W-:Y:S02]  /*1440*/  UIMAD.WIDE.U32 UR16, UR25, UR12, URZ ;  /* 0x0000000c191072a5 */ /* 0x000fe4000f8e00ff */
[----:B------:R-:W-:Y:S01]  /*1450*/  UIMAD.WIDE.U32 UR18, UR6, UR8, URZ ;  /* 0x00000008061272a5 */ /* 0x000fe2000f8e00ff */
[----:B------:R-:W-:Y:S01]  /*1460*/  UMOV UR20, UR21 ;  /* 0x0000001500147c82 */ /* 0x000fe20008000000 */
[----:B------:R-:W-:Y:S01]  /*1470*/  UMOV UR10, UR11 ;  /* 0x0000000b000a7c82 */ /* 0x000fe20008000000 */
[----:B------:R-:W-:Y:S02]  /*1480*/  USHF.R.U32.HI UR20, URZ, UR4, UR20 ;  /* 0x00000004ff147299 */ /* 0x000fe40008011614 */
[----:B------:R-:W-:Y:S02]  /*1490*/  @UP2 USHF.R.U32.HI UR5, URZ, UR9, UR10 ;  /* 0x00000009ff052299 */ /* 0x000fe4000801160a */
[----:B------:R-:W-:Y:S01]  /*14a0*/  UMOV UR7, UR19 ;  /* 0x0000001300077c82 */ /* 0x000fe20008000000 */
[----:B------:R-:W-:Y:S01]  /*14b0*/  UMOV UR16, UR17 ;  /* 0x0000001100107c82 */ /* 0x000fe20008000000 */
[----:B------:R-:W-:-:S02]  /*14c0*/  @UP2 USHF.R.U32.HI UR6, URZ, UR9, UR7 ;  /* 0x00000009ff062299 */ /* 0x000fc40008011607 */
[----:B------:R-:W-:Y:S02]  /*14d0*/  USHF.R.U32.HI UR13, URZ, UR13, UR16 ;  /* 0x0000000dff0d7299 */ /* 0x000fe40008011610 */
[----:B------:R-:W-:Y:S02]  /*14e0*/  USEL UR4, UR26, UR20, !UP0 ;  /* 0x000000141a047287 */ /* 0x000fe4000c000000 */
[----:B------:R-:W-:Y:S02]  /*14f0*/  UIMAD UR7, UR5, UR23, URZ ;  /* 0x00000017050772a4 */ /* 0x000fe4000f8e02ff */
[----:B------:R-:W-:Y:S02]  /*1500*/  USEL UR5, UR25, UR13, !UP1 ;  /* 0x0000000d19057287 */ /* 0x000fe4000c800000 */
[----:B------:R-:W-:Y:S02]  /*1510*/  UIMAD UR12, UR6, UR23, URZ ;  /* 0x00000017060c72a4 */ /* 0x000fe4000f8e02ff */
[----:B------:R-:W-:-:S02]  /*1520*/  UISETP.GE.AND UP0, UPT, UR4, UR7, UPT ;  /* 0x000000070400728c */ /* 0x000fc4000bf06270 */
[----:B------:R-:W-:Y:S02]  /*1530*/  UIMAD.WIDE.U32 UR10, UR4, UR8, URZ ;  /* 0x00000008040a72a5 */ /* 0x000fe4000f8e00ff */
[----:B------:R-:W-:Y:S02]  /*1540*/  UISETP.GE.OR UP0, UPT, UR5, UR12, UP0 ;  /* 0x0000000c0500728c */ /* 0x000fe40008706670 */
[----:B------:R-:W-:Y:S02]  /*1550*/  UIMAD.WIDE.U32 UR12, UR5, UR8, URZ ;  /* 0x00000008050c72a5 */ /* 0x000fe4000f8e00ff */
[----:B------:R-:W-:Y:S01]  /*1560*/  UIADD3 UR10, UPT, UPT, -UR4, URZ, URZ ;  /* 0x000000ff040a7290 */ /* 0x000fe2000fffe1ff */
[----:B------:R-:W-:Y:S01]  /*1570*/  UMOV UR8, UR11 ;  /* 0x0000000b00087c82 */ /* 0x000fe20008000000 */
[----:B------:R-:W-:Y:S02]  /*1580*/  UIADD3 UR11, UPT, UPT, -UR5, URZ, URZ ;  /* 0x000000ff050b7290 */ /* 0x000fe4000fffe1ff */
[----:B------:R-:W-:-:S03]  /*1590*/  USHF.R.U32.HI UR8, URZ, UR9, UR8 ;  /* 0x00000009ff087299 */ /* 0x000fc60008011608 */
[----:B------:R-:W-:Y:S01]  /*15a0*/  @!UP0 UMOV UR7, UR13 ;  /* 0x0000000d00078c82 */ /* 0x000fe20008000000 */
[----:B------:R-:W-:Y:S02]  /*15b0*/  UIMAD UR26, UR14, UR10, UR26 ;  /* 0x0000000a0e1a72a4 */ /* 0x000fe4000f8e021a */
[----:B------:R-:W-:Y:S02]  /*15c0*/  USEL UR8, UR4, UR8, !UP2 ;  /* 0x0000000804087287 */ /* 0x000fe4000d000000 */
[----:B------:R-:W-:Y:S02]  /*15d0*/  @!UP0 USHF.R.U32.HI UR7, URZ, UR9, UR7 ;  /* 0x00000009ff078299 */ /* 0x000fe40008011607 */
[----:B------:R-:W-:Y:S02]  /*15e0*/  UIADD3 UR9, UPT, UPT, -UR8, URZ, URZ ;  /* 0x000000ff08097290 */ /* 0x000fe4000fffe1ff */
[----:B------:R-:W-:Y:S02]  /*15f0*/  @!UP0 USEL UR7, UR5, UR7, !UP2 ;  /* 0x0000000705078287 */ /* 0x000fe4000d000000 */
[----:B------:R-:W-:-:S02]  /*1600*/  UIMAD UR9, UR23, UR9, UR4 ;  /* 0x00000009170972a4 */ /* 0x000fc4000f8e0204 */
[----:B------:R-:W-:Y:S02]  /*1610*/  @!UP0 UIADD3 UR8, UPT, UPT, UR8, -UR7, URZ ;  /* 0x8000000708088290 */ /* 0x000fe4000fffe0ff */
[----:B------:R-:W-:Y:S02]  /*1620*/  @!UP0 UIMAD UR6, UR9, UR6, UR7 ;  /* 0x00000006090682a4 */ /* 0x000fe4000f8e0207 */
[----:B------:R-:W-:Y:S02]  /*1630*/  @!UP0 UIMAD UR4, UR8, UR23, UR5 ;  /* 0x00000017080482a4 */ /* 0x000fe4000f8e0205 */
[----:B------:R-:W-:Y:S02]  /*1640*/  UIMAD UR25, UR24, UR11, UR25 ;  /* 0x0000000b181972a4 */ /* 0x000fe4000f8e0219 */
[----:B------:R-:W-:Y:S01]  /*1650*/  UIMAD UR26, UR4, UR14, UR26 ;  /* 0x0000000e041a72a4 */ /* 0x000fe2000f8e021a */
[----:B------:R-:W-:Y:S02]  /*1660*/  @!UP0 UMOV UR5, UR6 ;  /* 0x0000000600058c82 */ /* 0x000fe40008000000 */
[----:B------:R-:W-:-:S12]  /*1670*/  UIMAD UR25, UR5, UR24, UR25 ;  /* 0x00000018051972a4 */ /* 0x000fd8000f8e0219 */
.L_x_18:
[----:B------:R-:W-:Y:S02]  /*1680*/  UISETP.NE.AND UP1, UPT, UR28, 0x1, UPT ;  /* 0x000000011c00788c */ /* 0x000fe4000bf25270 */
[----:B------:R-:W-:Y:S02]  /*1690*/  ULOP3.LUT UR30, UR30, 0xffff, URZ, 0xc0, !UPT ;  /* 0x0000ffff1e1e7892 */ /* 0x000fe4000f8ec0ff */
[----:B------:R-:W-:Y:S02]  /*16a0*/  ULOP3.LUT UR29, UR29, 0xffff, URZ, 0xc0, !UPT ;  /* 0x0000ffff1d1d7892 */ /* 0x000fe4000f8ec0ff */
[----:B------:R-:W-:Y:S02]  /*16b0*/  UISETP.NE.AND UP0, UPT, UR22, 0x2, UPT ;  /* 0x000000021600788c */ /* 0x000fe4000bf05270 */
[----:B------:R-:W-:Y:S02]  /*16c0*/  ULOP3.LUT UR39, UR39, 0x800, URZ, 0xc0, !UPT ;  /* 0x0000080027277892 */ /* 0x000fe4000f8ec0ff */
[----:B------:R-:W-:-:S02]  /*16d0*/  ULOP3.LUT UR38, UR38, 0xc00, URZ, 0xc0, !UPT ;  /* 0x00000c0026267892 */ /* 0x000fc4000f8ec0ff */
[----:B------:R-:W-:Y:S02]  /*16e0*/  USHF.L.U32 UR30, UR32, UR30, URZ ;  /* 0x0000001e201e7299 */ /* 0x000fe400080006ff */
[----:B------:R-:W-:Y:S01]  /*16f0*/  USHF.L.U32 UR29, UR31, UR29, URZ ;  /* 0x0000001d1f1d7299 */ /* 0x000fe200080006ff */
[----:B------:R-:W-:Y:S11]  /*1700*/  BRA.U UP1, `(.L_x_19) ;  /* 0x0000000101447547 */ /* 0x000ff6000b800000 */
[----:B------:R-:W2:Y:S01]  /*1710*/  LDCU.128 UR8, c[0x0][0xb10] ;  /* 0x00016200ff0877ac */ /* 0x000ea20008000c00 */
[----:B------:R-:W3:Y:S01]  /*1720*/  LDCU UR12, c[0x0][0xb0c] ;  /* 0x00016180ff0c77ac */ /* 0x000ee20008000800 */
[----:B------:R-:W4:Y:S01]  /*1730*/  LDCU UR13, c[0x0][0xb20] ;  /* 0x00016400ff0d77ac */ /* 0x000f220008000800 */
[----:B--2---:R-:W-:Y:S02]  /*1740*/  UIMAD.WIDE.U32 UR6, UR25, UR8, URZ ;  /* 0x00000008190672a5 */ /* 0x004fe4000f8e00ff */
[----:B------:R-:W-:Y:S02]  /*1750*/  UIMAD.WIDE.U32 UR4, UR26, UR11, URZ ;  /* 0x0000000b1a0472a5 */ /* 0x000fe4000f8e00ff */
[----:B---3--:R-:W-:Y:S02]  /*1760*/  UISETP.NE.AND UP2, UPT, UR12, 0x1, UPT ;  /* 0x000000010c00788c */ /* 0x008fe4000bf45270 */
[----:B------:R-:W-:Y:S01]  /*1770*/  UISETP.NE.AND UP1, UPT, UR10, 0x1, UPT ;  /* 0x000000010a00788c */ /* 0x000fe2000bf25270 */
[----:B------:R-:W-:-:S02]  /*1780*/  UMOV UR6, UR7 ;  /* 0x0000000700067c82 */ /* 0x000fc40008000000 */
[----:B------:R-:W-:Y:S01]  /*1790*/  UMOV UR4, UR5 ;  /* 0x0000000500047c82 */ /* 0x000fe20008000000 */
[----:B------:R-:W-:Y:S02]  /*17a0*/  USHF.R.U32.HI UR9, URZ, UR9, UR6 ;  /* 0x00000009ff097299 */ /* 0x000fe40008011606 */
[----:B----4-:R-:W-:Y:S02]  /*17b0*/  USHF.R.U32.HI UR4, URZ, UR13, UR4 ;  /* 0x0000000dff047299 */ /* 0x010fe40008011604 */
[----:B------:R-:W-:Y:S02]  /*17c0*/  USEL UR5, UR25, UR9, !UP2 ;  /* 0x0000000919057287 */ /* 0x000fe4000d000000 */
[----:B------:R-:W-:-:S04]  /*17d0*/  USEL UR4, UR26, UR4, !UP1 ;  /* 0x000000041a047287 */ /* 0x000fc8000c800000 */
[----:B------:R-:W-:Y:S02]  /*17e0*/  UIADD3 UR6, UPT, UPT, UR5, -UR4, URZ ;  /* 0x8000000405067290 */ /* 0x000fe4000fffe0ff */
[----:B------:R-:W-:Y:S02]  /*17f0*/  UIADD3 UR4, UPT, UPT, -UR5, UR4, URZ ;  /* 0x0000000405047290 */ /* 0x000fe4000fffe1ff */
[----:B------:R-:W-:Y:S02]  /*1800*/  UIMAD UR26, UR6, UR10, UR26 ;  /* 0x0000000a061a72a4 */ /* 0x000fe4000f8e021a */
[----:B------:R-:W-:-:S12]  /*1810*/  UIMAD UR25, UR4, UR12, UR25 ;  /* 0x0000000c041972a4 */ /* 0x000fd8000f8e0219 */
.L_x_19:
[----:B------:R-:W-:Y:S05]  /*1820*/  BRA.U !UP6, `(.L_x_20) ;  /* 0x000000010e0c7547 */ /* 0x000fea000b800000 */
[----:B------:R-:W-:Y:S01]  /*1830*/  UCGABAR_WAIT ;  /* 0x0000000000007dc7 */ /* 0x000fe20008000000 */
[----:B------:R-:W-:Y:S01]  /*1840*/  CCTL.IVALL ;  /* 0x00000000ff00798f */ /* 0x000fe20002000000 */
[----:B------:R-:W-:Y:S05]  /*1850*/  BRA `(.L_x_21) ;  /* 0x0000000000047947 */ /* 0x000fea0003800000 */
.L_x_20:
[----:B------:R-:W-:Y:S06]  /*1860*/  BAR.SYNC.DEFER_BLOCKING 0x0 ;  /* 0x0000000000007b1d */ /* 0x000fec0000010000 */
.L_x_21:
[----:B------:R-:W-:Y:S05]  /*1870*/  BRA.U UP0, `(.L_x_22) ;  /* 0x0000001500b47547 */ /* 0x000fea000b800000 */
[----:B------:R-:W2:Y:S01]  /*1880*/  LDCU UR6, c[0x0][0x38c] ;  /* 0x00007180ff0677ac */ /* 0x000ea20008000800 */
[----:B------:R-:W-:Y:S01]  /*1890*/  PLOP3.LUT P2, PT, PT, PT, UP4, 0x80, 0x8 ;  /* 0x000000000008781c */ /* 0x000fe20003f4f048 */
[----:B------:R-:W-:Y:S01]  /*18a0*/  IMAD.MOV.U32 R12, RZ, RZ, 0x1 ;  /* 0x00000001ff0c7424 */ /* 0x000fe200078e00ff */
[----:B------:R-:W-:Y:S01]  /*18b0*/  ISETP.EQ.OR P3, PT, R0, RZ, P4 ;  /* 0x000000ff0000720c */ /* 0x000fe20002762670 */
[----:B------:R-:W-:Y:S01]  /*18c0*/  UISETP.NE.AND UP1, UPT, UR22, URZ, UPT ;  /* 0x000000ff1600728c */ /* 0x000fe2000bf25270 */
[----:B------:R-:W-:Y:S02]  /*18d0*/  PLOP3.LUT P2, PT, P2, PT, PT, 0x8, 0x80 ;  /* 0x000000000080781c */ /* 0x000fe4000174e170 */
[----:B------:R-:W-:Y:S01]  /*18e0*/  CS2R R10, SRZ ;  /* 0x00000000000a7805 */ /* 0x000fe2000001ff00 */
[----:B------:R-:W-:Y:S01]  /*18f0*/  IMAD.MOV.U32 R9, RZ, RZ, RZ ;  /* 0x000000ffff097224 */ /* 0x000fe200078e00ff */
[----:B------:R-:W3:Y:S01]  /*1900*/  LDCU UR48, c[0x0][0x370] ;  /* 0x00006e00ff3077ac */ /* 0x000ee20008000800 */
[----:B------:R-:W-:Y:S01]  /*1910*/  IMAD.MOV.U32 R8, RZ, RZ, 0x1 ;  /* 0x00000001ff087424 */ /* 0x000fe200078e00ff */
[----:B------:R-:W4:Y:S01]  /*1920*/  LDCU.64 UR44, c[0x0][0x348] ;  /* 0x00006900ff2c77ac */ /* 0x000f220008000a00 */
[----:B------:R-:W1:Y:S01]  /*1930*/  LDCU UR47, c[0x0][0x374] ;  /* 0x00006e80ff2f77ac */ /* 0x000e620008000800 */
[----:B--2---:R-:W-:-:S02]  /*1940*/  UIADD3 UR5, UPT, UPT, UR6, 0x7f, URZ ;  /* 0x0000007f06057890 */ /* 0x004fc4000fffe0ff */
[----:B------:R-:W-:Y:S02]  /*1950*/  UIADD3 UR55, UPT, UPT, UR6, 0xfe, URZ ;  /* 0x000000fe06377890 */ /* 0x000fe4000fffe0ff */
[----:B------:R-:W-:Y:S02]  /*1960*/  USHF.R.S32.HI UR4, URZ, 0x1f, UR5 ;  /* 0x0000001fff047899 */ /* 0x000fe40008011405 */
[----:B------:R-:W-:Y:S02]  /*1970*/  USEL UR37, UR37, 0x2, UP1 ;  /* 0x0000000225257887 */ /* 0x000fe40008800000 */
[----:B------:R-:W-:Y:S02]  /*1980*/  ULEA.HI UR4, UR4, UR5, URZ, 0x7 ;  /* 0x0000000504047291 */ /* 0x000fe4000f8f38ff */
[----:B------:R-:W-:Y:S02]  /*1990*/  USHF.L.U32 UR5, UR27, 0x5, URZ ;  /* 0x000000051b057899 */ /* 0x000fe400080006ff */
[----:B------:R-:W-:-:S02]  /*19a0*/  USHF.R.S32.HI UR50, URZ, 0x7, UR4 ;  /* 0x00000007ff327899 */ /* 0x000fc40008011404 */
[----:B------:R-:W-:Y:S02]  /*19b0*/  UIADD3 UR4, UPT, UPT, UR6, -0x1, URZ ;  /* 0xffffffff06047890 */ /* 0x000fe4000fffe0ff */
[----:B------:R-:W-:Y:S02]  /*19c0*/  UISETP.LT.U32.AND UP0, UPT, UR50, 0x6, UPT ;  /* 0x000000063200788c */ /* 0x000fe4000bf01070 */
[----:B------:R-:W-:Y:S02]  /*19d0*/  UISETP.GE.U32.AND UP2, UPT, UR4, -0xff, UPT ;  /* 0xffffff010400788c */ /* 0x000fe4000bf46070 */
[----:B------:R-:W-:Y:S02]  /*19e0*/  USEL UR49, UR50, 0x6, UP0 ;  /* 0x0000000632317887 */ /* 0x000fe40008000000 */
[----:B------:R-:W-:Y:S02]  /*19f0*/  ULOP3.LUT UR51, UR5, 0x20, URZ, 0xe2, !UPT ;  /* 0x0000002005337892 */ /* 0x000fe4000f8ee2ff */
[----:B------:R-:W-:-:S02]  /*1a00*/  UIADD3 UR31, UPT, UPT, UR49, -0x1, URZ ;  /* 0xffffffff311f7890 */ /* 0x000fc4000fffe0ff */
[----:B------:R-:W-:Y:S01]  /*1a10*/  UIADD3 UR52, UPT, UPT, UR50, -UR49, URZ ;  /* 0x8000003132347290 */ /* 0x000fe2000fffe0ff */
[----:B------:R-:W-:Y:S02]  /*1a20*/  UMOV UR22, URZ ;  /* 0x000000ff00167c82 */ /* 0x000fe40008000000 */
[----:B------:R-:W-:-:S04]  /*1a30*/  @UP2 UIADD3 UR31, UPT, UPT, UR49, URZ, URZ ;  /* 0x000000ff311f2290 */ /* 0x000fc8000fffe0ff */
[----:B-1-34-:R-:W-:-:S12]  /*1a40*/  UIADD3 UR31, UPT, UPT, UR31, 0x1, URZ ;  /* 0x000000011f1f7890 */ /* 0x01afd8000fffe0ff */
.L_x_46:
[----:B------:R-:W-:Y:S01]  /*1a50*/  UISETP.NE.AND UP0, UPT, UR54, URZ, UPT ;  /* 0x000000ff3600728c */ /* 0x000fe2000bf05270 */
[----:B------:R-:W1:Y:S08]  /*1a60*/  S2UR UR54, SR_CgaCtaId ;  /* 0x00000000003679c3 */ /* 0x000e700000008800 */
[----:B---3--:R-:W-:Y:S05]  /*1a70*/  BRA.U UP0, `(.L_x_23) ;  /* 0x0000000100347547 */ /* 0x008fea000b800000 */
[----:B------:R-:W2:Y:S01]  /*1a80*/  S2R R0, SR_CgaCtaId ;  /* 0x0000000000007919 */ /* 0x000ea20000008800 */
[----:B------:R-:W-:-:S04]  /*1a90*/  MOV R2, 0x400 ;  /* 0x0000040000027802 */ /* 0x000fc80000000f00 */
[----:B--2---:R-:W-:Y:S02]  /*1aa0*/  LEA R0, R0, R2, 0x18 ;  /* 0x0000000200007211 */ /* 0x004fe400078ec0ff */
[----:B------:R-:W-:-:S03]  /*1ab0*/  SHF.L.U32 R2, R8, 0x1f, RZ ;  /* 0x0000001f08027819 */ /* 0x000fc600000006ff */
[----:B------:R-:W-:-:S04]  /*1ac0*/  IMAD R0, R9, 0x8, R0 ;  /* 0x0000000809007824 */ /* 0x000fc800078e0200 */
[----:B------:R-:W2:Y:S02]  /*1ad0*/  SYNCS.PHASECHK.TRANS64.TRYWAIT P0, [R0+URZ+0x110], R2 ;  /* 0x00011002000075a7 */ /* 0x000ea400080011ff */
[----:B--2---:R-:W-:Y:S05]  /*1ae0*/  @!P0 BRA `(.L_x_24) ;  /* 0x0000006000748947 */ /* 0x004fea0003800000 */
.L_x_128:
[----:B------:R-:W-:Y:S01]  /*1af0*/  VIADD R9, R9, 0x1 ;  /* 0x0000000109097836 */ /* 0x000fe20000000000 */
[----:B------:R2:W-:Y:S04]  /*1b00*/  SYNCS.ARRIVE.TRANS64.A1T0 RZ, [R0+URZ+0x100], RZ ;  /* 0x000100ff00ff79a7 */ /* 0x0005e800081000ff */
[----:B------:R-:W-:-:S04]  /*1b10*/  ISETP.NE.AND P0, PT, R9, 0x2, PT ;  /* 0x000000020900780c */ /* 0x000fc80003f05270 */
[----:B------:R-:W-:Y:S02]  /*1b20*/  SEL R9, R9, RZ, P0 ;  /* 0x000000ff09097207 */ /* 0x000fe40000000000 */
[----:B--2---:R-:W-:-:S04]  /*1b30*/  SEL R0, RZ, 0x1, P0 ;  /* 0x00000001ff007807 */ /* 0x004fc80000000000 */
[----:B------:R-:W-:-:S07]  /*1b40*/  LOP3.LUT R8, R8, R0, RZ, 0x3c, !PT ;  /* 0x0000000008087212 */ /* 0x000fce00078e3cff */
.L_x_23:
[----:B------:R-:W-:Y:S01]  /*1b50*/  UMOV UR21, 0x400 ;  /* 0x0000040000157882 */ /* 0x000fe20000000000 */
[----:B------:R-:W-:Y:S01]  /*1b60*/  SHF.L.U32 R0, R12, 0x1f, RZ ;  /* 0x0000001f0c007819 */ /* 0x000fe200000006ff */
[----:B-1----:R-:W-:Y:S02]  /*1b70*/  ULEA UR21, UR54, UR21, 0x18 ;  /* 0x0000001536157291 */ /* 0x002fe4000f8ec0ff */
[----:B------:R-:W-:Y:S02]  /*1b80*/  UISETP.GE.U32.AND UP0, UPT, UR55, 0xff, UPT ;  /* 0x000000ff3700788c */ /* 0x000fe4000bf06070 */
[----:B------:R-:W-:Y:S02]  /*1b90*/  ULEA UR4, UR22, UR21, 0x3 ;  /* 0x0000001516047291 */ /* 0x000fe4000f8e18ff */
[----:B------:R-:W-:Y:S02]  /*1ba0*/  ULEA UR19, UR26, UR53, 0x2 ;  /* 0x000000351a137291 */ /* 0x000fe4000f8e10ff */
[----:B------:R-:W-:-:S02]  /*1bb0*/  ULEA UR35, UR25, UR51, 0x6 ;  /* 0x0000003319237291 */ /* 0x000fc4000f8e30ff */
[----:B------:R-:W-:Y:S01]  /*1bc0*/  USHF.L.U32 UR19, UR19, 0x4, URZ ;  /* 0x0000000413137899 */ /* 0x000fe200080006ff */
[----:B------:R-:W-:Y:S02]  /*1bd0*/  UMOV UR7, URZ ;  /* 0x000000ff00077c82 */ /* 0x000fe40008000000 */
[----:B------:R1:W2:Y:S01]  /*1be0*/  SYNCS.PHASECHK.TRANS64.TRYWAIT P1, [UR4+0x30], R0 ;  /* 0x00003000ff0075a7 */ /* 0x0002a20008021104 */
[----:B------:R-:W-:Y:S08]  /*1bf0*/  BRA.U !UP0, `(.L_x_25) ;  /* 0x0000000508107547 */ /* 0x000ff0000b800000 */
[----:B------:R-:W-:Y:S01]  /*1c00*/  UMOV UR13, URZ ;  /* 0x000000ff000d7c82 */ /* 0x000fe20008000000 */
[----:B------:R-:W-:-:S05]  /*1c10*/  UMOV UR6, UR22 ;  /* 0x0000001600067c82 */ /* 0x000fca0008000000 */
.L_x_33:
[----:B------:R-:W-:Y:S01]  /*1c20*/  ULEA UR33, UR6, UR21, 0x3 ;  /* 0x0000001506217291 */ /* 0x000fe2000f8e18ff */
[----:B--2---:R-:W-:Y:S01]  /*1c30*/  @!P4 MOV R2, 0x8000 ;  /* 0x000080000002c802 */ /* 0x004fe20000000f00 */
[----:B--23--:R-:W-:Y:S10]  /*1c40*/  @P1 BRA `(.L_x_26) ;  /* 0x00000000000c1947 */ /* 0x00cff40003800000 */
[----:B------:R-:W-:-:S04]  /*1c50*/  SHF.L.U32 R3, R12, 0x1f, RZ ;  /* 0x0000001f0c037819 */ /* 0x000fc800000006ff */
[----:B------:R-:W2:Y:S02]  /*1c60*/  SYNCS.PHASECHK.TRANS64.TRYWAIT P0, [UR33+0x30], R3 ;  /* 0x00003003ff0075a7 */ /* 0x000ea40008001121 */
[----:B--2---:R-:W-:Y:S05]  /*1c70*/  @!P0 BRA `(.L_x_27) ;  /* 0x0000006000248947 */ /* 0x004fea0003800000 */
.L_x_26:
[----:B------:R2:W-:Y:S01]  /*1c80*/  @!P4 SYNCS.ARRIVE.TRANS64 RZ, [UR33], R2 ;  /* 0x00000002ffffc9a7 */ /* 0x0005e20008000021 */
[----:B------:R-:W-:-:S04]  /*1c90*/  ULOP3.LUT UR4, UR37, 0x2, URZ, 0xfc, !UPT ;  /* 0x0000000225047892 */ /* 0x000fc8000f8efcff */
[----:B------:R-:W-:-:S09]  /*1ca0*/  UISETP.NE.AND UP0, UPT, UR4, 0x2, UPT ;  /* 0x000000020400788c */ /* 0x000fd2000bf05270 */
[----:B------:R-:W-:Y:S05]  /*1cb0*/  BRA.U UP0, `(.L_x_28) ;  /* 0x0000000100047547 */ /* 0x000fea000b800000 */
[----:B------:R-:W-:Y:S05]  /*1cc0*/  BPT.TRAP 0x1 ;  /* 0x000000040000795c */ /* 0x000fea0000300000 */
.L_x_28:
[----:B------:R-:W-:Y:S04]  /*1cd0*/  BSSY.RECONVERGENT B0, `(.L_x_29) ;  /* 0x0000003000007945 */ /* 0x000fe80003800200 */
[----:B------:R-:W-:Y:S05]  /*1ce0*/  @P3 BRA `(.L_x_30) ;  /* 0x0000000000043947 */ /* 0x000fea0003800000 */
[----:B------:R-:W-:Y:S05]  /*1cf0*/  BPT.TRAP 0x1 ;  /* 0x000000040000795c */ /* 0x000fea0000300000 */
.L_x_30:
[----:B------:R-:W-:Y:S05]  /*1d00*/  BSYNC.RECONVERGENT B0 ;  /* 0x0000000000007941 */ /* 0x000fea0003800200 */
.L_x_29:
[----:B------:R-:W-:Y:S01]  /*1d10*/  UIADD3 UR4, UPT, UPT, UR6, 0x1, URZ ;  /* 0x0000000106047890 */ /* 0x000fe2000fffe0ff */
[----:B------:R-:W-:Y:S01]  /*1d20*/  BSSY.RECONVERGENT B0, `(.L_x_31) ;  /* 0x000002c000007945 */ /* 0x000fe20003800200 */
[----:B------:R-:W-:Y:S02]  /*1d30*/  ELECT P0, URZ, PT ;  /* 0x0000000000ff782f */ /* 0x000fe40003800000 */
[----:B------:R-:W-:-:S04]  /*1d40*/  UISETP.NE.AND UP0, UPT, UR4, 0x6, UPT ;  /* 0x000000060400788c */ /* 0x000fc8000bf05270 */
[----:B------:R-:W-:Y:S02]  /*1d50*/  USEL UR5, URZ, 0x1, UP0 ;  /* 0x00000001ff057887 */ /* 0x000fe40008000000 */
[----:B------:R-:W-:-:S04]  /*1d60*/  USEL UR22, UR4, URZ, UP0 ;  /* 0x000000ff04167287 */ /* 0x000fc80008000000 */
[----:B------:R-:W-:Y:S01]  /*1d70*/  ULEA UR4, UR22, UR21, 0x3 ;  /* 0x0000001516047291 */ /* 0x000fe2000f8e18ff */
[----:B------:R-:W-:-:S04]  /*1d80*/  LOP3.LUT R12, R12, UR5, RZ, 0x3c, !PT ;  /* 0x000000050c0c7c12 */ /* 0x000fc8000f8e3cff */
[----:B-1----:R-:W-:-:S04]  /*1d90*/  SHF.L.U32 R0, R12, 0x1f, RZ ;  /* 0x0000001f0c007819 */ /* 0x002fc800000006ff */
[----:B------:R1:W3:Y:S01]  /*1da0*/  SYNCS.PHASECHK.TRANS64.TRYWAIT P1, [UR4+0x30], R0 ;  /* 0x00003000ff0075a7 */ /* 0x0002e20008021104 */
[----:B------:R-:W-:Y:S05]  /*1db0*/  @!P0 BRA `(.L_x_32) ;  /* 0x0000000000888947 */ /* 0x000fea0003800000 */
[----:B------:R-:W-:Y:S02]  /*1dc0*/  USHF.L.U32 UR7, UR6, 0xd, URZ ;  /* 0x0000000d06077899 */ /* 0x000fe400080006ff */
[----:B------:R-:W-:Y:S02]  /*1dd0*/  UIADD3 UR4, UP1, UPT, UR44, 0x80, URZ ;  /* 0x000000802c047890 */ /* 0x000fe4000ff3e0ff */
[----:B------:R-:W-:Y:S02]  /*1de0*/  ULOP3.LUT UR24, UR7, UR39, URZ, 0xfc, !UPT ;  /* 0x0000002707187292 */ /* 0x000fe4000f8efcff */
[----:B------:R-:W-:Y:S02]  /*1df0*/  ULOP3.LUT UR8, UR7, UR38, URZ, 0xfc, !UPT ;  /* 0x0000002607087292 */ /* 0x000fe4000f8efcff */
[----:B------:R-:W-:Y:S02]  /*1e00*/  ULEA UR24, UR24, UR21, 0x1 ;  /* 0x0000001518187291 */ /* 0x000fe4000f8e08ff */
[----:B------:R-:W-:-:S02]  /*1e10*/  USHF.L.U32 UR34, UR13, 0x7, URZ ;  /* 0x000000070d227899 */ /* 0x000fc400080006ff */
[----:B------:R-:W-:Y:S02]  /*1e20*/  UIADD3 UR14, UP0, UPT, UR44, 0x180, URZ ;  /* 0x000001802c0e7890 */ /* 0x000fe4000ff1e0ff */
[----:B------:R-:W-:Y:S02]  /*1e30*/  ULEA UR8, UR8, UR21, 0x1 ;  /* 0x0000001508087291 */ /* 0x000fe4000f8e08ff */
[----:B------:R-:W-:Y:S02]  /*1e40*/  UIADD3.X UR5, UPT, UPT, URZ, UR45, URZ, UP1, !UPT ;  /* 0x0000002dff057290 */ /* 0x000fe40008ffe4ff */
[----:B------:R-:W-:Y:S02]  /*1e50*/  UIADD3 UR32, UPT, UPT, UR24, 0x3400, URZ ;  /* 0x0000340018207890 */ /* 0x000fe4000fffe0ff */
[----:B------:R-:W-:Y:S02]  /*1e60*/  UPRMT UR7, URZ, 0x5410, UR30 ;  /* 0x00005410ff077896 */ /* 0x000fe4000800001e */
[----:B------:R-:W-:-:S02]  /*1e70*/  UIADD3 UR26, UPT, UPT, UR34, 0x40, URZ ;  /* 0x00000040221a7890 */ /* 0x000fc4000fffe0ff */
[----:B------:R-:W-:Y:S02]  /*1e80*/  UIADD3 UR24, UPT, UPT, UR24, 0x5400, URZ ;  /* 0x0000540018187890 */ /* 0x000fe4000fffe0ff */
[----:B------:R-:W-:Y:S02]  /*1e90*/  UIADD3.X UR15, UPT, UPT, URZ, UR45, URZ, UP0, !UPT ;  /* 0x0000002dff0f7290 */ /* 0x000fe400087fe4ff */
[----:B------:R-:W-:Y:S02]  /*1ea0*/  UIADD3 UR16, UPT, UPT, UR8, 0x1b400, URZ ;  /* 0x0001b40008107890 */ /* 0x000fe4000fffe0ff */
[----:B------:R-:W-:Y:S02]  /*1eb0*/  UPRMT UR23, URZ, 0x5410, UR29 ;  /* 0x00005410ff177896 */ /* 0x000fe4000800001d */
[----:B------:R-:W-:Y:S01]  /*1ec0*/  UIADD3 UR8, UPT, UPT, UR8, 0x1d400, URZ ;  /* 0x0001d40008087890 */ /* 0x000fe2000fffe0ff */
[----:B------:R-:W-:Y:S01]  /*1ed0*/  UMOV UR40, 0x0 ;  /* 0x0000000000287882 */ /* 0x000fe20000000000 */
[----:B------:R-:W-:Y:S01]  /*1ee0*/  UMOV UR41, 0x10000000 ;  /* 0x1000000000297882 */ /* 0x000fe20000000000 */
[----:B------:R-:W-:Y:S01]  /*1ef0*/  UMOV UR25, UR33 ;  /* 0x0000002100197c82 */ /* 0x000fe20008000000 */
[----:B------:R-:W-:Y:S01]  /*1f00*/  UMOV UR27, UR35 ;  /* 0x00000023001b7c82 */ /* 0x000fe20008000000 */
[----:B------:R-:W-:Y:S01]  /*1f10*/  UMOV UR28, UR36 ;  /* 0x00000024001c7c82 */ /* 0x000fe20008000000 */
[----:B------:R-:W-:Y:S01]  /*1f20*/  UMOV UR17, UR33 ;  /* 0x0000002100117c82 */ /* 0x000fe20008000000 */
[----:B------:R-:W-:Y:S01]  /*1f30*/  UMOV UR20, UR36 ;  /* 0x0000002400147c82 */ /* 0x000fe20008000000 */
[----:B------:R-:W-:Y:S01]  /*1f40*/  UMOV UR18, UR34 ;  /* 0x0000002200127c82 */ /* 0x000fe20008000000 */
[----:B------:R4:W-:Y:S01]  /*1f50*/  UTMALDG.3D.MULTICAST [UR32], [UR4], UR7, desc[UR40] ;  /* 0x00002820040073b4 */ /* 0x0009e20008011807 */
[----:B------:R-:W-:Y:S01]  /*1f60*/  UMOV UR9, UR33 ;  /* 0x0000002100097c82 */ /* 0x000fe20008000000 */
[----:B------:R-:W-:Y:S01]  /*1f70*/  UMOV UR11, UR19 ;  /* 0x00000013000b7c82 */ /* 0x000fe20008000000 */
[----:B------:R-:W-:Y:S01]  /*1f80*/  UMOV UR12, UR36 ;  /* 0x00000024000c7c82 */ /* 0x000fe20008000000 */
[----:B------:R-:W-:Y:S01]  /*1f90*/  UMOV UR10, UR26 ;  /* 0x0000001a000a7c82 */ /* 0x000fe20008000000 */
[----:B------:R4:W-:Y:S01]  /*1fa0*/  UTMALDG.3D.MULTICAST [UR24], [UR4], UR7, desc[UR40] ;  /* 0x00002818040073b4 */ /* 0x0009e20008011807 */
[----:B------:R4:W-:Y:S01]  /*1fb0*/  UTMALDG.3D.MULTICAST [UR16], [UR14], UR23, desc[UR40] ;  /* 0x000028100e0073b4 */ /* 0x0009e20008011817 */
[----:B------:R4:W-:Y:S02]  /*1fc0*/  UTMALDG.3D.MULTICAST [UR8], [UR14], UR23, desc[UR40] ;  /* 0x000028080e0073b4 */ /* 0x0009e40008011817 */
[----:B----4-:R-:W-:Y:S01]  /*1fd0*/  NOP ;  /* 0x0000000000007918 */ /* 0x010fe20000000000 */
.L_x_32:
[----:B------:R-:W-:Y:S05]  /*1fe0*/  BSYNC.RECONVERGENT B0 ;  /* 0x0000000000007941 */ /* 0x000fea0003800200 */
.L_x_31:
[----:B------:R-:W-:Y:S01]  /*1ff0*/  UIADD3 UR13, UPT, UPT, UR13, 0x1, URZ ;  /* 0x000000010d0d7890 */ /* 0x000fe2000fffe0ff */
[----:B------:R-:W-:Y:S01]  /*2000*/  UMOV UR6, UR22 ;  /* 0x0000001600067c82 */ /* 0x000fe20008000000 */
[----:B------:R-:W-:Y:S02]  /*2010*/  UMOV UR7, UR31 ;  /* 0x0000001f00077c82 */ /* 0x000fe40008000000 */
[----:B------:R-:W-:-:S09]  /*2020*/  UISETP.NE.AND UP0, UPT, UR13, UR31, UPT ;  /* 0x0000001f0d00728c */ /* 0x000fd2000bf05270 */
[----:B------:R-:W-:Y:S05]  /*2030*/  BRA.U UP0, `(.L_x_33) ;  /* 0xfffffff900f87547 */ /* 0x000fea000b83ffff */
.L_x_25:
[----:B------:R-:W-:Y:S01]  /*2040*/  ULEA UR4, UR22, UR21, 0x3 ;  /* 0x0000001516047291 */ /* 0x000fe2000f8e18ff */
[----:B-1----:R-:W-:Y:S01]  /*2050*/  SHF.L.U32 R0, R12, 0x1f, RZ ;  /* 0x0000001f0c007819 */ /* 0x002fe200000006ff */
[----:B------:R-:W-:Y:S01]  /*2060*/  @!P2 SYNCS.ARRIVE.TRANS64.A1T0 RZ, [UR21+0x98], RZ ;  /* 0x000098ffffffa9a7 */ /* 0x000fe20008100015 */
[----:B------:R-:W-:-:S06]  /*2070*/  UISETP.GT.AND UP0, UPT, UR50, UR49, UPT ;  /* 0x000000313200728c */ /* 0x000fcc000bf04270 */
[----:B--23--:R1:W2:Y:S03]  /*2080*/  SYNCS.PHASECHK.TRANS64.TRYWAIT P1, [UR4+0x30], R0 ;  /* 0x00003000ff0075a7 */ /* 0x00c2a60008021104 */
[----:B------:R-:W-:Y:S05]  /*2090*/  BRA.U !UP0, `(.L_x_34) ;  /* 0x00000005080c7547 */ /* 0x000fea000b800000 */
[----:B------:R-:W-:Y:S01]  /*20a0*/  UIADD3 UR23, UPT, UPT, UR52, UR7, URZ ;  /* 0x0000000734177290 */ /* 0x000fe2000fffe0ff */
[----:B------:R-:W-:-:S11]  /*20b0*/  UMOV UR6, UR22 ;  /* 0x0000001600067c82 */ /* 0x000fd60008000000 */
.L_x_42:
[----:B------:R-:W-:Y:S01]  /*20c0*/  ULEA UR33, UR6, UR21, 0x3 ;  /* 0x0000001506217291 */ /* 0x000fe2000f8e18ff */
[----:B--2---:R-:W-:Y:S01]  /*20d0*/  @!P4 MOV R2, 0x8000 ;  /* 0x000080000002c802 */ /* 0x004fe20000000f00 */
[----:B--23--:R-:W-:Y:S10]  /*20e0*/  @P1 BRA `(.L_x_35) ;  /* 0x00000000000c1947 */ /* 0x00cff40003800000 */
[----:B------:R-:W-:-:S04]  /*20f0*/  SHF.L.U32 R3, R12, 0x1f, RZ ;  /* 0x0000001f0c037819 */ /* 0x000fc800000006ff */
[----:B------:R-:W2:Y:S02]  /*2100*/  SYNCS.PHASECHK.TRANS64.TRYWAIT P0, [UR33+0x30], R3 ;  /* 0x00003003ff0075a7 */ /* 0x000ea40008001121 */
[----:B--2---:R-:W-:Y:S05]  /*2110*/  @!P0 BRA `(.L_x_36) ;  /* 0x0000005c00148947 */ /* 0x004fea0003800000 */
.L_x_35:
[----:B------:R2:W-:Y:S01]  /*2120*/  @!P4 SYNCS.ARRIVE.TRANS64 RZ, [UR33], R2 ;  /* 0x00000002ffffc9a7 */ /* 0x0005e20008000021 */
[----:B------:R-:W-:-:S04]  /*2130*/  ULOP3.LUT UR4, UR37, 0x2, URZ, 0xfc, !UPT ;  /* 0x0000000225047892 */ /* 0x000fc8000f8efcff */
[----:B------:R-:W-:-:S09]  /*2140*/  UISETP.NE.AND UP0, UPT, UR4, 0x2, UPT ;  /* 0x000000020400788c */ /* 0x000fd2000bf05270 */
[----:B------:R-:W-:Y:S05]  /*2150*/  BRA.U UP0, `(.L_x_37) ;  /* 0x0000000100047547 */ /* 0x000fea000b800000 */
[----:B------:R-:W-:Y:S05]  /*2160*/  BPT.TRAP 0x1 ;  /* 0x000000040000795c */ /* 0x000fea0000300000 */
.L_x_37:
[----:B------:R-:W-:Y:S04]  /*2170*/  BSSY.RECONVERGENT B0, `(.L_x_38) ;  /* 0x0000003000007945 */ /* 0x000fe80003800200 */
[----:B------:R-:W-:Y:S05]  /*2180*/  @P3 BRA `(.L_x_39) ;  /* 0x0000000000043947 */ /* 0x000fea0003800000 */
[----:B------:R-:W-:Y:S05]  /*2190*/  BPT.TRAP 0x1 ;  /* 0x000000040000795c */ /* 0x000fea0000300000 */
.L_x_39:
[----:B------:R-:W-:Y:S05]  /*21a0*/  BSYNC.RECONVERGENT B0 ;  /* 0x0000000000007941 */ /* 0x000fea0003800200 */
.L_x_38:
        /* <DEDUP_REMOVED lines=33> */
[----:B------:R-:W-:Y:S01]  /*23c0*/  UTMALDG.3D.MULTICAST [UR32], [UR4], UR10, desc[UR40] ;  /* 0x00002820040073b4 */ /* 0x000fe2000801180a */
[----:B------:R-:W-:Y:S01]  /*23d0*/  UMOV UR17, UR33 ;  /* 0x0000002100117c82 */ /* 0x000fe20008000000 */
[----:B------:R-:W-:Y:S01]  /*23e0*/  UMOV UR20, UR36 ;  /* 0x0000002400147c82 */ /* 0x000fe20008000000 */
[----:B------:R-:W-:Y:S01]  /*23f0*/  UMOV UR18, UR34 ;  /* 0x0000002200127c82 */ /* 0x000fe20008000000 */
[----:B------:R-:W-:Y:S01]  /*2400*/  UMOV UR9, UR33 ;  /* 0x0000002100097c82 */ /* 0x000fe20008000000 */
[----:B------:R-:W-:Y:S01]  /*2410*/  UMOV UR11, UR19 ;  /* 0x00000013000b7c82 */ /* 0x000fe20008000000 */
[----:B------:R-:W-:Y:S01]  /*2420*/  UMOV UR12, UR36 ;  /* 0x00000024000c7c82 */ /* 0x000fe20008000000 */
[----:B------:R4:W-:Y:S01]  /*2430*/  UTMALDG.3D.MULTICAST [UR24], [UR4], UR10, desc[UR40] ;  /* 0x00002818040073b4 */ /* 0x0009e2000801180a */
[----:B------:R1:W-:Y:S01]  /*2440*/  UTMALDG.3D.MULTICAST [UR16], [UR14], UR13, desc[UR40] ;  /* 0x000028100e0073b4 */ /* 0x0003e2000801180d */
[----:B----4-:R-:W-:-:S02]  /*2450*/  UMOV UR10, UR26 ;  /* 0x0000001a000a7c82 */ /* 0x010fc40008000000 */
[----:B------:R1:W-:Y:S02]  /*2460*/  UTMALDG.3D.MULTICAST [UR8], [UR14], UR13, desc[UR40] ;  /* 0x000028080e0073b4 */ /* 0x0003e4000801180d */
[----:B-1----:R-:W-:Y:S01]  /*2470*/  NOP ;  /* 0x0000000000007918 */ /* 0x002fe20000000000 */
.L_x_41:
[----:B------:R-:W-:Y:S05]  /*2480*/  BSYNC.RECONVERGENT B0 ;  /* 0x0000000000007941 */ /* 0x000fea0003800200 */
.L_x_40:
[----:B------:R-:W-:Y:S01]  /*2490*/  UIADD3 UR7, UPT, UPT, UR7, 0x1, URZ ;  /* 0x0000000107077890 */ /* 0x000fe2000fffe0ff */
[----:B------:R-:W-:-:S03]  /*24a0*/  UMOV UR6, UR22 ;  /* 0x0000001600067c82 */ /* 0x000fc60008000000 */
[----:B------:R-:W-:-:S09]  /*24b0*/  UISETP.NE.AND UP0, UPT, UR7, UR23, UPT ;  /* 0x000000170700728c */ /* 0x000fd2000bf05270 */
[----:B------:R-:W-:Y:S05]  /*24c0*/  BRA.U UP0, `(.L_x_42) ;  /* 0xfffffff900fc7547 */ /* 0x000fea000b83ffff */
.L_x_34:
[C---:B------:R-:W-:Y:S01]  /*24d0*/  LEA R3, R11.reuse, UR21, 0x3 ;  /* 0x000000150b037c11 */ /* 0x040fe2000f8e18ff */
[----:B------:R-:W-:Y:S01]  /*24e0*/  NOP ;  /* 0x0000000000007918 */ /* 0x000fe20000000000 */
[----:B-1----:R-:W-:Y:S02]  /*24f0*/  SHF.L.U32 R0, R10, 0x1f, RZ ;  /* 0x0000001f0a007819 */ /* 0x002fe400000006ff */
[----:B------:R-:W-:Y:S02]  /*2500*/  LEA R4, R11, UR21, 0x4 ;  /* 0x000000150b047c11 */ /* 0x000fe4000f8e20ff */
[----:B------:R-:W1:Y:S02]  /*2510*/  SYNCS.PHASECHK.TRANS64.TRYWAIT P0, [R3+URZ+0xa0], R0 ;  /* 0x0000a000030075a7 */ /* 0x000e6400080011ff */
[----:B-1----:R-:W-:Y:S05]  /*2520*/  @!P0 BRA `(.L_x_43) ;  /* 0x0000005800288947 */ /* 0x002fea0003800000 */
.L_x_131:
[----:B------:R-:W4:Y:S01]  /*2530*/  LDS.128 R4, [R4+0x130] ;  /* 0x0001300004047984 */ /* 0x000f220000000c00 */
[----:B------:R-:W-:Y:S01]  /*2540*/  UISETP.GE.AND UP0, UPT, UR42, 0x1, UPT ;  /* 0x000000012a00788c */ /* 0x000fe2000bf06270 */
[----:B------:R-:W-:Y:S01]  /*2550*/  @!PT LDS RZ, [RZ] ;  /* 0x00000000fffff984 */ /* 0x000fe20000000800 */
[----:B------:R-:W-:Y:S01]  /*2560*/  @!PT LDS RZ, [RZ] ;  /* 0x00000000fffff984 */ /* 0x000fe20000000800 */
[----:B------:R-:W-:Y:S01]  /*2570*/  @!PT LDS RZ, [RZ] ;  /* 0x00000000fffff984 */ /* 0x000fe20000000800 */
[----:B------:R-:W-:Y:S01]  /*2580*/  @!PT LDS RZ, [RZ] ;  /* 0x00000000fffff984 */ /* 0x000fe20000000800 */
[----:B------:R1:W-:Y:S06]  /*2590*/  MEMBAR.ALL.CTA ;  /* 0x0000000000007992 */ /* 0x0003ec0000008000 */
[----:B-1----:R-:W1:Y:S01]  /*25a0*/  FENCE.VIEW.ASYNC.S ;  /* 0x00000000000073c6 */ /* 0x002e620000000000 */
[----:B----4-:R-:W-:-:S13]  /*25b0*/  LOP3.LUT P0, RZ, R6, 0x1, RZ, 0xc0, !PT ;  /* 0x0000000106ff7812 */ /* 0x010fda000780c0ff */
[----:B-1----:R-:W-:Y:S01]  /*25c0*/  VOTEU.ANY UP1, P0 ;  /* 0x0000000000ff7886 */ /* 0x002fe20000020100 */
[----:B------:R-:W-:-:S13]  /*25d0*/  PLOP3.LUT P0, PT, PT, PT, UP1, 0x80, 0x8 ;  /* 0x000000000008781c */ /* 0x000fda0003f0f018 */
[----:B------:R-:W-:Y:S02]  /*25e0*/  @P0 LOP3.LUT R0, R5, 0xffff, RZ, 0xc0, !PT ;  /* 0x0000ffff05000812 */ /* 0x000fe400078ec0ff */
[----:B--2---:R-:W-:Y:S02]  /*25f0*/  @P0 MOV R2, R4 ;  /* 0x0000000400020202 */ /* 0x004fe40000000f00 */
[----:B------:R-:W-:Y:S01]  /*2600*/  @P0 R2UR UR5, R0 ;  /* 0x00000000000502ca */ /* 0x000fe200000e0000 */
[----:B------:R-:W-:Y:S01]  /*2610*/  VIADD R0, R3, 0xb0 ;  /* 0x000000b003007836 */ /* 0x000fe20000000000 */
[----:B------:R-:W-:Y:S02]  /*2620*/  @P0 SHF.R.U32.HI R4, RZ, 0x10, R5 ;  /* 0x00000010ff040819 */ /* 0x000fe40000011605 */
[----:B------:R-:W-:Y:S02]  /*2630*/  @P0 R2UR UR6, R2 ;  /* 0x00000000020602ca */ /* 0x000fe400000e0000 */
[----:B------:R-:W-:-:S02]  /*2640*/  PRMT R0, RZ, 0x654, R0 ;  /* 0x00000654ff007816 */ /* 0x000fc40000000000 */
[----:B------:R-:W-:Y:S02]  /*2650*/  @P0 R2UR UR4, R4 ;  /* 0x00000000040402ca */ /* 0x000fe400000e0000 */
[----:B------:R1:W-:Y:S03]  /*2660*/  SYNCS.ARRIVE.TRANS64.RED.A1T0 RZ, [R0+URZ], RZ ;  /* 0x000000ff00ff79a7 */ /* 0x0003e600081004ff */
[----:B------:R-:W-:-:S04]  /*2670*/  @UP1 UMOV UR43, UR5 ;  /* 0x00000005002b1c82 */ /* 0x000fc80008000000 */
[----:B------:R-:W-:-:S04]  /*2680*/  @UP1 UMOV UR46, UR6 ;  /* 0x00000006002e1c82 */ /* 0x000fc80008000000 */
[----:B------:R-:W-:Y:S01]  /*2690*/  @UP1 UMOV UR36, UR4 ;  /* 0x0000000400241c82 */ /* 0x000fe20008000000 */
[----:B------:R-:W-:Y:S05]  /*26a0*/  BRA.U !UP0, `(.L_x_44) ;  /* 0x0000000108d47547 */ /* 0x000fea000b800000 */
[----:B------:R-:W2:Y:S01]  /*26b0*/  LDCU.128 UR12, c[0x0][0xb10] ;  /* 0x00016200ff0c77ac */ /* 0x000ea20008000c00 */
[----:B------:R-:W4:Y:S01]  /*26c0*/  LDCU UR23, c[0x0][0xb20] ;  /* 0x00016400ff1777ac */ /* 0x000f220008000800 */
[----:B------:R-:W3:Y:S01]  /*26d0*/  LDCU UR20, c[0x0][0xb0c] ;  /* 0x00016180ff1477ac */ /* 0x000ee20008000800 */
[----:B------:R-:W1:Y:S01]  /*26e0*/  LDCU.64 UR8, c[0x0][0xb28] ;  /* 0x00016500ff0877ac */ /* 0x000e620008000a00 */
[----:B------:R-:W-:Y:S02]  /*26f0*/  UISETP.NE.AND UP3, UPT, UR42, 0x1, UPT ;  /* 0x000000012a00788c */ /* 0x000fe4000bf65270 */
[----:B--2---:R-:W-:Y:S02]  /*2700*/  UIMAD.WIDE.U32 UR6, UR47, UR15, URZ ;  /* 0x0000000f2f0672a5 */ /* 0x004fe4000f8e00ff */
[----:B------:R-:W-:Y:S02]  /*2710*/  UIMAD.WIDE.U32 UR4, UR48, UR12, URZ ;  /* 0x0000000c300472a5 */ /* 0x000fe4000f8e00ff */
[----:B------:R-:W-:-:S02]  /*2720*/  UISETP.NE.AND UP0, UPT, UR14, 0x1, UPT ;  /* 0x000000010e00788c */ /* 0x000fc4000bf05270 */
[----:B------:R-:W-:Y:S01]  /*2730*/  UIMAD.WIDE.U32 UR18, UR43, UR15, URZ ;  /* 0x0000000f2b1272a5 */ /* 0x000fe2000f8e00ff */
[----:B------:R-:W-:Y:S02]  /*2740*/  UMOV UR6, UR7 ;  /* 0x0000000700067c82 */ /* 0x000fe40008000000 */
[----:B------:R-:W-:Y:S01]  /*2750*/  UMOV UR4, UR5 ;  /* 0x0000000500047c82 */ /* 0x000fe20008000000 */
[----:B----4-:R-:W-:Y:S02]  /*2760*/  USHF.R.U32.HI UR6, URZ, UR23, UR6 ;  /* 0x00000017ff067299 */ /* 0x010fe40008011606 */
[----:B---3--:R-:W-:Y:S02]  /*2770*/  UISETP.NE.AND UP2, UPT, UR20, 0x1, UPT ;  /* 0x000000011400788c */ /* 0x008fe4000bf45270 */
[----:B------:R-:W-:Y:S02]  /*2780*/  USHF.R.U32.HI UR4, URZ, UR13, UR4 ;  /* 0x0000000dff047299 */ /* 0x000fe40008011604 */
[----:B------:R-:W-:-:S02]  /*2790*/  USEL UR5, UR47, UR6, !UP0 ;  /* 0x000000062f057287 */ /* 0x000fc4000c000000 */
[----:B------:R-:W-:Y:S02]  /*27a0*/  USEL UR6, UR48, UR4, !UP2 ;  /* 0x0000000430067287 */ /* 0x000fe4000d000000 */
[----:B-1----:R-:W-:Y:S01]  /*27b0*/  UIMAD.WIDE.U32 UR10, UR5, UR8, URZ ;  /* 0x00000008050a72a5 */ /* 0x002fe2000f8e00ff */
[----:B------:R-:W-:Y:S01]  /*27c0*/  UMOV UR4, UR19 ;  /* 0x0000001300047c82 */ /* 0x000fe20008000000 */
[----:B------:R-:W-:Y:S02]  /*27d0*/  UIMAD.WIDE.U32 UR16, UR46, UR12, URZ ;  /* 0x0000000c2e1072a5 */ /* 0x000fe4000f8e00ff */
[----:B------:R-:W-:-:S03]  /*27e0*/  UIMAD.WIDE.U32 UR18, UR6, UR8, URZ ;  /* 0x00000008061272a5 */ /* 0x000fc6000f8e00ff */
[----:B------:R-:W-:Y:S01]  /*27f0*/  UMOV UR10, UR11 ;  /* 0x0000000b000a7c82 */ /* 0x000fe20008000000 */
[----:B------:R-:W-:Y:S02]  /*2800*/  USHF.R.U32.HI UR4, URZ, UR23, UR4 ;  /* 0x00000017ff047299 */ /* 0x000fe40008011604 */
[----:B------:R-:W-:Y:S01]  /*2810*/  @UP3 USHF.R.U32.HI UR5, URZ, UR9, UR10 ;  /* 0x00000009ff053299 */ /* 0x000fe2000801160a */
[----:B------:R-:W-:Y:S01]  /*2820*/  UMOV UR16, UR17 ;  /* 0x0000001100107c82 */ /* 0x000fe20008000000 */
[----:B------:R-:W-:Y:S01]  /*2830*/  UMOV UR18, UR19 ;  /* 0x0000001300127c82 */ /* 0x000fe20008000000 */
[----:B------:R-:W-:Y:S02]  /*2840*/  USHF.R.U32.HI UR13, URZ, UR13, UR16 ;  /* 0x0000000dff0d7299 */ /* 0x000fe40008011610 */
[----:B------:R-:W-:Y:S02]  /*2850*/  USEL UR4, UR43, UR4, !UP0 ;  /* 0x000000042b047287 */ /* 0x000fe4000c000000 */
[----:B------:R-:W-:-:S02]  /*2860*/  @UP3 USHF.R.U32.HI UR6, URZ, UR9, UR18 ;  /* 0x00000009ff063299 */ /* 0x000fc40008011612 */
[----:B------:R-:W-:Y:S02]  /*2870*/  UIMAD UR7, UR42, UR5, URZ ;  /* 0x000000052a0772a4 */ /* 0x000fe4000f8e02ff */
[----:B------:R-:W-:Y:S02]  /*2880*/  USEL UR5, UR46, UR13, !UP2 ;  /* 0x0000000d2e057287 */ /* 0x000fe4000d000000 */
[----:B------:R-:W-:Y:S02]  /*2890*/  UIMAD UR10, UR42, UR6, URZ ;  /* 0x000000062a0a72a4 */ /* 0x000fe4000f8e02ff */
[----:B------:R-:W-:Y:S02]  /*28a0*/  UISETP.GE.AND UP0, UPT, UR4, UR7, UPT ;  /* 0x000000070400728c */ /* 0x000fe4000bf06270 */
[----:B------:R-:W-:Y:S02]  /*28b0*/  UIMAD.WIDE.U32 UR12, UR4, UR8, URZ ;  /* 0x00000008040c72a5 */ /* 0x000fe4000f8e00ff */
[----:B------:R-:W-:-:S02]  /*28c0*/  UISETP.GE.OR UP0, UPT, UR5, UR10, UP0 ;  /* 0x0000000a0500728c */ /* 0x000fc40008706670 */
        /* <DEDUP_REMOVED lines=19> */
.L_x_44:
[----:B------:R-:W2:Y:S02]  /*2a00*/  LDCU UR4, c[0x0][0xb30] ;  /* 0x00016600ff0477ac */ /* 0x000ea40008000800 */
[----:B--2---:R-:W-:-:S09]  /*2a10*/  UISETP.NE.AND UP0, UPT, UR4, 0x1, UPT ;  /* 0x000000010400788c */ /* 0x004fd2000bf05270 */
[----:B------:R-:W-:Y:S05]  /*2a20*/  BRA.U UP0, `(.L_x_45) ;  /* 0x0000000100447547 */ /* 0x000fea000b800000 */
[----:B------:R-:W2:Y:S01]  /*2a30*/  LDCU.128 UR8, c[0x0][0xb10] ;  /* 0x00016200ff0877ac */ /* 0x000ea20008000c00 */
[----:B------:R-:W4:Y:S01]  /*2a40*/  LDCU UR12, c[0x0][0xb0c] ;  /* 0x00016180ff0c77ac */ /* 0x000f220008000800 */
[----:B------:R-:W1:Y:S01]  /*2a50*/  LDCU UR13, c[0x0][0xb20] ;  /* 0x00016400ff0d77ac */ /* 0x000e620008000800 */
[----:B--2---:R-:W-:Y:S02]  /*2a60*/  UIMAD.WIDE.U32 UR6, UR46, UR8, URZ ;  /* 0x000000082e0672a5 */ /* 0x004fe4000f8e00ff */
[----:B------:R-:W-:Y:S02]  /*2a70*/  UIMAD.WIDE.U32 UR4, UR43, UR11, URZ ;  /* 0x0000000b2b0472a5 */ /* 0x000fe4000f8e00ff */
[----:B----4-:R-:W-:Y:S02]  /*2a80*/  UISETP.NE.AND UP2, UPT, UR12, 0x1, UPT ;  /* 0x000000010c00788c */ /* 0x010fe4000bf45270 */
[----:B------:R-:W-:Y:S01]  /*2a90*/  UISETP.NE.AND UP0, UPT, UR10, 0x1, UPT ;  /* 0x000000010a00788c */ /* 0x000fe2000bf05270 */
[----:B------:R-:W-:-:S02]  /*2aa0*/  UMOV UR6, UR7 ;  /* 0x0000000700067c82 */ /* 0x000fc40008000000 */
[----:B------:R-:W-:Y:S01]  /*2ab0*/  UMOV UR4, UR5 ;  /* 0x0000000500047c82 */ /* 0x000fe20008000000 */
[----:B------:R-:W-:Y:S02]  /*2ac0*/  USHF.R.U32.HI UR9, URZ, UR9, UR6 ;  /* 0x00000009ff097299 */ /* 0x000fe40008011606 */
[----:B-1----:R-:W-:Y:S02]  /*2ad0*/  USHF.R.U32.HI UR4, URZ, UR13, UR4 ;  /* 0x0000000dff047299 */ /* 0x002fe40008011604 */
[----:B------:R-:W-:Y:S02]  /*2ae0*/  USEL UR5, UR46, UR9, !UP2 ;  /* 0x000000092e057287 */ /* 0x000fe4000d000000 */
[----:B------:R-:W-:-:S04]  /*2af0*/  USEL UR4, UR43, UR4, !UP0 ;  /* 0x000000042b047287 */ /* 0x000fc8000c000000 */
[----:B------:R-:W-:Y:S02]  /*2b00*/  UIADD3 UR6, UPT, UPT, UR5, -UR4, URZ ;  /* 0x8000000405067290 */ /* 0x000fe4000fffe0ff */
[----:B------:R-:W-:Y:S02]  /*2b10*/  UIADD3 UR4, UPT, UPT, -UR5, UR4, URZ ;  /* 0x0000000405047290 */ /* 0x000fe4000fffe1ff */
[----:B------:R-:W-:Y:S02]  /*2b20*/  UIMAD UR43, UR6, UR10, UR43 ;  /* 0x0000000a062b72a4 */ /* 0x000fe4000f8e022b */
[----:B------:R-:W-:-:S12]  /*2b30*/  UIMAD UR46, UR4, UR12, UR46 ;  /* 0x0000000c042e72a4 */ /* 0x000fd8000f8e022e */
.L_x_45:
[----:B------:R-:W-:Y:S01]  /*2b40*/  VIADD R11, R11, 0x1 ;  /* 0x000000010b0b7836 */ /* 0x000fe20000000000 */
[----:B------:R-:W-:Y:S02]  /*2b50*/  R2UR UR5, R48 ;  /* 0x00000000300572ca */ /* 0x000fe400000e0000 */
[----:B------:R-:W-:Y:S02]  /*2b60*/  R2UR UR4, R47 ;  /* 0x000000002f0472ca */ /* 0x000fe400000e0000 */
[C---:B------:R-:W-:Y:S02]  /*2b70*/  ISETP.NE.AND P0, PT, R11.reuse, 0x2, PT ;  /* 0x000000020b00780c */ /* 0x040fe40003f05270 */
[----:B------:R-:W-:Y:S02]  /*2b80*/  PLOP3.LUT P2, PT, PT, PT, PT, 0x80, 0x8 ;  /* 0x000000000008781c */ /* 0x000fe40003f4f070 */
[----:B-1----:R-:W-:Y:S02]  /*2b90*/  SEL R0, RZ, 0x1, P0 ;  /* 0x00000001ff007807 */ /* 0x002fe40000000000 */
[----:B------:R-:W-:-:S02]  /*2ba0*/  SEL R11, R11, RZ, P0 ;  /* 0x000000ff0b0b7207 */ /* 0x000fc40000000000 */
[----:B------:R-:W-:Y:S01]  /*2bb0*/  LOP3.LUT R10, R10, R0, RZ, 0x3c, !PT ;  /* 0x000000000a0a7212 */ /* 0x000fe200078e3cff */
[----:B------:R-:W-:Y:S02]  /*2bc0*/  UIADD3 UR25, UPT, UPT, UR46, UR5, URZ ;  /* 0x000000052e197290 */ /* 0x000fe4000fffe0ff */
[----:B------:R-:W-:Y:S01]  /*2bd0*/  UIADD3 UR26, UPT, UPT, UR43, UR4, URZ ;  /* 0x000000042b1a7290 */ /* 0x000fe2000fffe0ff */
[----:B------:R-:W-:Y:S11]  /*2be0*/  BRA.U UP1, `(.L_x_46) ;  /* 0xffffffed01987547 */ /* 0x000ff6000b83ffff */
[----:B------:R-:W-:Y:S01]  /*2bf0*/  UIADD3 UR21, UPT, UPT, UR21, 0x30, URZ ;  /* 0x0000003015157890 */ /* 0x000fe2000fffe0ff */
[----:B------:R-:W-:-:S03]  /*2c00*/  SHF.L.U32 R2, R12, 0x1f, RZ ;  /* 0x0000001f0c027819 */ /* 0x000fc600000006ff */
[----:B------:R-:W-:-:S09]  /*2c10*/  ULEA UR4, UR22, UR21, 0x3 ;  /* 0x0000001516047291 */ /* 0x000fd2000f8e18ff */
[----:B------:R-:W1:Y:S02]  /*2c20*/  SYNCS.PHASECHK.TRANS64.TRYWAIT P0, [UR4], R2 ;  /* 0x00000002ff0075a7 */ /* 0x000e640008001104 */
[----:B-1----:R-:W-:Y:S05]  /*2c30*/  @!P0 BRA `(.L_x_47) ;  /* 0x0000005000788947 */ /* 0x002fea0003800000 */
.L_x_133:
[----:B------:R-:W-:-:S04]  /*2c40*/  UIADD3 UR4, UPT, UPT, UR22, 0x1, URZ ;  /* 0x0000000116047890 */ /* 0x000fc8000fffe0ff */
[----:B------:R-:W-:-:S04]  /*2c50*/  UISETP.NE.AND UP0, UPT, UR4, 0x6, UPT ;  /* 0x000000060400788c */ /* 0x000fc8000bf05270 */
[----:B------:R-:W-:Y:S02]  /*2c60*/  USEL UR6, URZ, 0x1, UP0 ;  /* 0x00000001ff067887 */ /* 0x000fe40008000000 */
[----:B------:R-:W-:-:S04]  /*2c70*/  USEL UR4, UR4, URZ, UP0 ;  /* 0x000000ff04047287 */ /* 0x000fc80008000000 */
[----:B------:R-:W-:Y:S01]  /*2c80*/  ULEA UR5, UR4, UR21, 0x3 ;  /* 0x0000001504057291 */ /* 0x000fe2000f8e18ff */
[----:B-1----:R-:W-:-:S04]  /*2c90*/  LOP3.LUT R2, R12, UR6, RZ, 0x3c, !PT ;  /* 0x000000060c027c12 */ /* 0x002fc8000f8e3cff */
[----:B------:R-:W-:-:S04]  /*2ca0*/  SHF.L.U32 R3, R2, 0x1f, RZ ;  /* 0x0000001f02037819 */ /* 0x000fc800000006ff */
[----:B------:R-:W1:Y:S02]  /*2cb0*/  SYNCS.PHASECHK.TRANS64.TRYWAIT P0, [UR5], R3 ;  /* 0x00000003ff0075a7 */ /* 0x000e640008001105 */
[----:B-1----:R-:W-:Y:S05]  /*2cc0*/  @!P0 BRA `(.L_x_48) ;  /* 0x00000050006c8947 */ /* 0x002fea0003800000 */
.L_x_135:
[----:B------:R-:W-:-:S04]  /*2cd0*/  UIADD3 UR4, UPT, UPT, UR4, 0x1, URZ ;  /* 0x0000000104047890 */ /* 0x000fc8000fffe0ff */
[----:B------:R-:W-:-:S04]  /*2ce0*/  UISETP.NE.AND UP0, UPT, UR4, 0x6, UPT ;  /* 0x000000060400788c */ /* 0x000fc8000bf05270 */
[----:B------:R-:W-:Y:S02]  /*2cf0*/  USEL UR6, URZ, 0x1, UP0 ;  /* 0x00000001ff067887 */ /* 0x000fe40008000000 */
[----:B------:R-:W-:-:S04]  /*2d00*/  USEL UR4, UR4, URZ, UP0 ;  /* 0x000000ff04047287 */ /* 0x000fc80008000000 */
[----:B------:R-:W-:Y:S01]  /*2d10*/  ULEA UR5, UR4, UR21, 0x3 ;  /* 0x0000001504057291 */ /* 0x000fe2000f8e18ff */
[----:B------:R-:W-:-:S04]  /*2d20*/  LOP3.LUT R2, R2, UR6, RZ, 0x3c, !PT ;  /* 0x0000000602027c12 */ /* 0x000fc8000f8e3cff */
[----:B-1----:R-:W-:-:S04]  /*2d30*/  SHF.L.U32 R3, R2, 0x1f, RZ ;  /* 0x0000001f02037819 */ /* 0x002fc800000006ff */
[----:B------:R-:W1:Y:S02]  /*2d40*/  SYNCS.PHASECHK.TRANS64.TRYWAIT P0, [UR5], R3 ;  /* 0x00000003ff0075a7 */ /* 0x000e640008001105 */
[----:B-1----:R-:W-:Y:S05]  /*2d50*/  @!P0 BRA `(.L_x_49) ;  /* 0x0000005000608947 */ /* 0x002fea0003800000 */
.L_x_137:
        /* <DEDUP_REMOVED lines=9> */
.L_x_139:
        /* <DEDUP_REMOVED lines=9> */
.L_x_141:
[----:B------:R-:W-:-:S04]  /*2e80*/  UIADD3 UR4, UPT, UPT, UR4, 0x1, URZ ;  /* 0x0000000104047890 */ /* 0x000fc8000fffe0ff */
[----:B------:R-:W-:-:S04]  /*2e90*/  UISETP.NE.AND UP0, UPT, UR4, 0x6, UPT ;  /* 0x000000060400788c */ /* 0x000fc8000bf05270 */
[----:B------:R-:W-:Y:S02]  /*2ea0*/  USEL UR5, URZ, 0x1, UP0 ;  /* 0x00000001ff057887 */ /* 0x000fe40008000000 */
[----:B------:R-:W-:-:S04]  /*2eb0*/  USEL UR4, UR4, URZ, UP0 ;  /* 0x000000ff04047287 */ /* 0x000fc80008000000 */
[----:B------:R-:W-:Y:S01]  /*2ec0*/  ULEA UR4, UR4, UR21, 0x3 ;  /* 0x0000001504047291 */ /* 0x000fe2000f8e18ff */
[----:B------:R-:W-:-:S04]  /*2ed0*/  LOP3.LUT R2, R2, UR5, RZ, 0x3c, !PT ;  /* 0x0000000502027c12 */ /* 0x000fc8000f8e3cff */
[----:B------:R-:W-:Y:S01]  /*2ee0*/  SHF.L.U32 R2, R2, 0x1f, RZ ;  /* 0x0000001f02027819 */ /* 0x000fe200000006ff */
[----:B-1----:R-:W-:-:S07]  /*2ef0*/  IMAD.U32 R0, RZ, RZ, UR4 ;  /* 0x00000004ff007e24 */ /* 0x002fce000f8e00ff */
.L_x_52:
[----:B-1----:R1:W2:Y:S02]  /*2f00*/  SYNCS.PHASECHK.TRANS64.TRYWAIT P0, [R0+URZ], R2 ;  /* 0x00000002000075a7 */ /* 0x0022a400080011ff */
[----:B--2---:R-:W-:Y:S05]  /*2f10*/  @!P0 NANOSLEEP.SYNCS 0x989680 ;  /* 0x009896800000895d */ /* 0x004fea0003900000 */
[----:B------:R-:W2:Y:S02]  /*2f20*/  @!P0 SYNCS.PHASECHK.TRANS64 P0, [R0+URZ], R2 ;  /* 0x00000002000085a7 */ /* 0x000ea400080010ff */
[----:B--2---:R-:W-:Y:S05]  /*2f30*/  @P0 EXIT ;  /* 0x000000000000094d */ /* 0x004fea0003800000 */
[----:B------:R-:W-:Y:S05]  /*2f40*/  BRA `(.L_x_52) ;  /* 0xfffffffc00ec7947 */ /* 0x000fea000383ffff */
.L_x_22:
[----:B------:R-:W-:-:S04]  /*2f50*/  UISETP.NE.AND UP0, UPT, UR54, URZ, UPT ;  /* 0x000000ff3600728c */ /* 0x000fc8000bf05270 */
[----:B------:R-:W-:-:S09]  /*2f60*/  UISETP.NE.OR UP0, UPT, UR22, 0x1, UP0 ;  /* 0x000000011600788c */ /* 0x000fd20008705670 */
[----:B------:R-:W-:Y:S05]  /*2f70*/  BRA.U UP0, `(.L_x_53) ;  /* 0x0000000500487547 */ /* 0x000fea000b800000 */
[----:B------:R-:W-:Y:S01]  /*2f80*/  ISETP.GE.U32.AND P2, PT, R0, 0x8, PT ;  /* 0x000000080000780c */ /* 0x000fe20003f46070 */
[----:B------:R-:W-:Y:S01]  /*2f90*/  IMAD.MOV.U32 R12, RZ, RZ, 0x1 ;  /* 0x00000001ff0c7424 */ /* 0x000fe200078e00ff */
[----:B------:R-:W-:Y:S02]  /*2fa0*/  CS2R R10, SRZ ;  /* 0x00000000000a7805 */ /* 0x000fe4000001ff00 */
[----:B------:R-:W-:Y:S01]  /*2fb0*/  CS2R R8, SRZ ;  /* 0x0000000000087805 */ /* 0x000fe2000001ff00 */
[----:B------:R-:W-:Y:S01]  /*2fc0*/  UMOV UR6, 0x400 ;  /* 0x0000040000067882 */ /* 0x000fe20000000000 */
[----:B------:R-:W-:Y:S01]  /*2fd0*/  UMOV UR5, URZ ;  /* 0x000000ff00057c82 */ /* 0x000fe20008000000 */
[----:B------:R-:W-:-:S12]  /*2fe0*/  ULEA UR6, UR54, UR6, 0x18 ;  /* 0x0000000636067291 */ /* 0x000fd8000f8ec0ff */
.L_x_57:
[----:B------:R-:W-:Y:S02]  /*2ff0*/  LEA R2, R8, UR6, 0x3 ;  /* 0x0000000608027c11 */ /* 0x000fe4000f8e18ff */
[----:B------:R-:W-:-:S03]  /*3000*/  SHF.L.U32 R4, R9, 0x1f, RZ ;  /* 0x0000001f09047819 */ /* 0x000fc600000006ff */
[----:B------:R-:W-:Y:S01]  /*3010*/  VIADD R5, R2, 0x110 ;  /* 0x0000011002057836 */ /* 0x000fe20000000000 */
[----:B------:R-:W2:Y:S02]  /*3020*/  SYNCS.PHASECHK.TRANS64.TRYWAIT P0, [R2+URZ+0x100], R4 ;  /* 0x00010004020075a7 */ /* 0x000ea400080011ff */
[----:B--2---:R-:W-:Y:S05]  /*3030*/  @!P0 BRA `(.L_x_54) ;  /* 0x0000004c00f08947 */ /* 0x004fea0003800000 */
.L_x_142:
[----:B------:R-:W-:Y:S01]  /*3040*/  ULEA UR4, UR5, UR6, 0x3 ;  /* 0x0000000605047291 */ /* 0x000fe2000f8e18ff */
[----:B--2---:R-:W-:Y:S01]  /*3050*/  PRMT R2, RZ, 0x654, R5 ;  /* 0x00000654ff027816 */ /* 0x004fe20000000005 */
[----:B------:R-:W-:Y:S01]  /*3060*/  @!P2 IMAD.MOV.U32 R4, RZ, RZ, 0x10 ;  /* 0x00000010ff04a424 */ /* 0x000fe200078e00ff */
[----:B------:R-:W-:Y:S01]  /*3070*/  SHF.L.U32 R5, R12, 0x1f, RZ ;  /* 0x0000001f0c057819 */ /* 0x000fe200000006ff */
[----:B------:R-:W-:Y:S01]  /*3080*/  UIADD3 UR7, UPT, UPT, UR4, 0xa0, URZ ;  /* 0x000000a004077890 */ /* 0x000fe2000fffe0ff */
[----:B------:R2:W-:Y:S05]  /*3090*/  SYNCS.ARRIVE.TRANS64.RED.A1T0 RZ, [R2+URZ], RZ ;  /* 0x000000ff02ff79a7 */ /* 0x0005ea00081004ff */
[----:B------:R-:W-:Y:S01]  /*30a0*/  IMAD.U32 R6, RZ, RZ, UR7 ;  /* 0x00000007ff067e24 */ /* 0x000fe2000f8e00ff */
[----:B------:R-:W3:Y:S04]  /*30b0*/  SYNCS.PHASECHK.TRANS64.TRYWAIT P0, [UR4+0xb0], R5 ;  /* 0x0000b005ff0075a7 */ /* 0x000ee80008001104 */
[----:B------:R-:W-:Y:S01]  /*30c0*/  PRMT R6, R0, 0x654, R6 ;  /* 0x0000065400067816 */ /* 0x000fe20000000006 */
[----:B--23--:R-:W-:Y:S06]  /*30d0*/  @!P0 BRA `(.L_x_55) ;  /* 0x0000004c00dc8947 */ /* 0x00cfec0003800000 */
.L_x_144:
[----:B------:R-:W-:Y:S01]  /*30e0*/  ULEA UR8, UR5, UR6, 0x4 ;  /* 0x0000000605087291 */ /* 0x000fe2000f8e20ff */
[----:B------:R-:W-:Y:S01]  /*30f0*/  SEL R3, R6, R3, !P2 ;  /* 0x0000000306037207 */ /* 0x000fe20005000000 */
[----:B------:R-:W-:Y:S01]  /*3100*/  UIADD3 UR9, UPT, UPT, UR4, 0xa0, URZ ;  /* 0x000000a004097890 */ /* 0x000fe2000fffe0ff */
[----:B--2---:R-:W-:Y:S01]  /*3110*/  LEA R2, R11, UR6, 0x3 ;  /* 0x000000060b027c11 */ /* 0x004fe2000f8e18ff */
[----:B------:R-:W-:Y:S01]  /*3120*/  UIADD3 UR8, UPT, UPT, UR8, 0x130, URZ ;  /* 0x0000013008087890 */ /* 0x000fe2000fffe0ff */
[----:B------:R2:W-:Y:S01]  /*3130*/  @!P2 SYNCS.ARRIVE.TRANS64.RED RZ, [R3+URZ], R4 ;  /* 0x0000000403ffa9a7 */ /* 0x0005e200080004ff */
[----:B------:R-:W-:Y:S01]  /*3140*/  UIADD3 UR4, UPT, UPT, UR5, 0x1, URZ ;  /* 0x0000000105047890 */ /* 0x000fe2000fffe0ff */
[----:B------:R-:W-:-:S03]  /*3150*/  VIADD R8, R8, 0x1 ;  /* 0x0000000108087836 */ /* 0x000fc60000000000 */
[----:B------:R-:W-:Y:S02]  /*3160*/  UISETP.NE.AND UP0, UPT, UR4, 0x2, UPT ;  /* 0x000000020400788c */ /* 0x000fe4000bf05270 */
[----:B------:R-:W-:Y:S01]  /*3170*/  ISETP.NE.AND P0, PT, R8, 0x2, PT ;  /* 0x000000020800780c */ /* 0x000fe20003f05270 */
[----:B------:R-:W-:Y:S06]  /*3180*/  UGETNEXTWORKID.BROADCAST [UR8], [UR9] ;  /* 0x00000000080073ca */ /* 0x000fec0008000100 */
[----:B------:R-:W-:Y:S02]  /*3190*/  USEL UR7, URZ, 0x1, UP0 ;  /* 0x00000001ff077887 */ /* 0x000fe40008000000 */
[----:B------:R-:W-:-:S04]  /*31a0*/  USEL UR5, UR4, URZ, UP0 ;  /* 0x000000ff04057287 */ /* 0x000fc80008000000 */
[----:B------:R-:W-:Y:S02]  /*31b0*/  LOP3.LUT R12, R12, UR7, RZ, 0x3c, !PT ;  /* 0x000000070c0c7c12 */ /* 0x000fe4000f8e3cff */
[----:B--2---:R-:W-:-:S04]  /*31c0*/  SHF.L.U32 R4, R10, 0x1f, RZ ;  /* 0x0000001f0a047819 */ /* 0x004fc800000006ff */
[----:B------:R-:W2:Y:S02]  /*31d0*/  SYNCS.PHASECHK.TRANS64.TRYWAIT P1, [R2+URZ+0xa0], R4 ;  /* 0x0000a004020075a7 */ /* 0x000ea400080211ff */
[----:B--2---:R-:W-:Y:S05]  /*31e0*/  @!P1 BRA `(.L_x_56) ;  /* 0x0000004c00b09947 */ /* 0x004fea0003800000 */
.L_x_145:
[C---:B--2---:R-:W-:Y:S01]  /*31f0*/  LEA R4, R11.reuse, UR6, 0x4 ;  /* 0x000000060b047c11 */ /* 0x044fe2000f8e20ff */
[----:B------:R-:W-:Y:S01]  /*3200*/  VIADD R2, R2, 0xb0 ;  /* 0x000000b002027836 */ /* 0x000fe20000000000 */
[----:B------:R-:W-:Y:S01]  /*3210*/  SEL R8, R8, RZ, P0 ;  /* 0x000000ff08087207 */ /* 0x000fe20000000000 */
[----:B------:R-:W-:-:S03]  /*3220*/  VIADD R11, R11, 0x1 ;  /* 0x000000010b0b7836 */ /* 0x000fc60000000000 */
[----:B------:R-:W2:Y:S01]  /*3230*/  LDS.128 R4, [R4+0x130] ;  /* 0x0001300004047984 */ /* 0x000ea20000000c00 */
[----:B------:R-:W-:Y:S02]  /*3240*/  PRMT R2, RZ, 0x654, R2 ;  /* 0x00000654ff027816 */ /* 0x000fe40000000002 */
[C---:B------:R-:W-:Y:S01]  /*3250*/  ISETP.NE.AND P1, PT, R11.reuse, 0x2, PT ;  /* 0x000000020b00780c */ /* 0x040fe20003f25270 */
[----:B------:R-:W-:Y:S01]  /*3260*/  @!PT LDS RZ, [RZ] ;  /* 0x00000000fffff984 */ /* 0x000fe20000000800 */
[----:B------:R-:W-:Y:S01]  /*3270*/  @!PT LDS RZ, [RZ] ;  /* 0x00000000fffff984 */ /* 0x000fe20000000800 */
[----:B------:R-:W-:Y:S01]  /*3280*/  @!PT LDS RZ, [RZ] ;  /* 0x00000000fffff984 */ /* 0x000fe20000000800 */
[----:B------:R-:W-:Y:S01]  /*3290*/  @!PT LDS RZ, [RZ] ;  /* 0x00000000fffff984 */ /* 0x000fe20000000800 */
[----:B------:R3:W-:Y:S06]  /*32a0*/  MEMBAR.ALL.CTA ;  /* 0x0000000000007992 */ /* 0x0007ec0000008000 */
[----:B---3--:R-:W3:Y:S01]  /*32b0*/  FENCE.VIEW.ASYNC.S ;  /* 0x00000000000073c6 */ /* 0x008ee20000000000 */
[----:B------:R-:W-:Y:S01]  /*32c0*/  SEL R11, R11, RZ, P1 ;  /* 0x000000ff0b0b7207 */ /* 0x000fe20000800000 */
[----:B---3--:R3:W-:Y:S01]  /*32d0*/  SYNCS.ARRIVE.TRANS64.RED.A1T0 RZ, [R2+URZ], RZ ;  /* 0x000000ff02ff79a7 */ /* 0x0087e200081004ff */
[----:B--2---:R-:W-:-:S02]  /*32e0*/  LOP3.LUT P3, RZ, R6, 0x1, RZ, 0xc0, !PT ;  /* 0x0000000106ff7812 */ /* 0x004fc4000786c0ff */
[----:B------:R-:W-:-:S04]  /*32f0*/  SEL R4, RZ, 0x1, P1 ;  /* 0x00000001ff047807 */ /* 0x000fc80000800000 */
[----:B------:R-:W-:Y:S02]  /*3300*/  LOP3.LUT R10, R10, R4, RZ, 0x3c, !PT ;  /* 0x000000040a0a7212 */ /* 0x000fe400078e3cff */
[----:B---3--:R-:W-:-:S04]  /*3310*/  SEL R2, RZ, 0x1, P0 ;  /* 0x00000001ff027807 */ /* 0x008fc80000000000 */
[----:B------:R-:W-:Y:S01]  /*3320*/  LOP3.LUT R9, R9, R2, RZ, 0x3c, !PT ;  /* 0x0000000209097212 */ /* 0x000fe200078e3cff */
[----:B------:R-:W-:Y:S06]  /*3330*/  @P3 BRA `(.L_x_57) ;  /* 0xfffffffc002c3947 */ /* 0x000fec000383ffff */
[----:B------:R-:W-:Y:S01]  /*3340*/  ULEA UR4, UR5, UR6, 0x3 ;  /* 0x0000000605047291 */ /* 0x000fe2000f8e18ff */
[----:B------:R-:W-:-:S08]  /*3350*/  SHF.L.U32 R2, R12, 0x1f, RZ ;  /* 0x0000001f0c027819 */ /* 0x000fd000000006ff */
[----:B------:R-:W2:Y:S02]  /*3360*/  SYNCS.PHASECHK.TRANS64 P0, [UR4+0xb0], R2 ;  /* 0x0000b002ff0075a7 */ /* 0x000ea40008001004 */
[----:B--2---:R-:W-:Y:S05]  /*3370*/  @P0 BRA `(.L_x_58) ;  /* 0x0000000000080947 */ /* 0x004fea0003800000 */
[----:B------:R-:W2:Y:S02]  /*3380*/  SYNCS.PHASECHK.TRANS64.TRYWAIT P0, [UR4+0xb0], R2 ;  /* 0x0000b002ff0075a7 */ /* 0x000ea40008001104 */
[----:B--2---:R-:W-:Y:S05]  /*3390*/  @!P0 BRA `(.L_x_59) ;  /* 0x0000004c00588947 */ /* 0x004fea0003800000 */
.L_x_58:
[----:B------:R-:W-:-:S04]  /*33a0*/  UIADD3 UR7, UPT, UPT, UR5, 0x1, URZ ;  /* 0x0000000105077890 */ /* 0x000fc8000fffe0ff */
[----:B------:R-:W-:-:S04]  /*33b0*/  UISETP.NE.AND UP0, UPT, UR7, 0x2, UPT ;  /* 0x000000020700788c */ /* 0x000fc8000bf05270 */
[----:B------:R-:W-:Y:S02]  /*33c0*/  USEL UR8, URZ, 0x1, UP0 ;  /* 0x00000001ff087887 */ /* 0x000fe40008000000 */
[----:B------:R-:W-:-:S04]  /*33d0*/  USEL UR7, UR7, URZ, UP0 ;  /* 0x000000ff07077287 */ /* 0x000fc80008000000 */
[----:B------:R-:W-:Y:S01]  /*33e0*/  ULEA UR7, UR7, UR6, 0x3 ;  /* 0x0000000607077291 */ /* 0x000fe2000f8e18ff */
[----:B--2---:R-:W-:-:S04]  /*33f0*/  LOP3.LUT R2, R12, UR8, RZ, 0x3c, !PT ;  /* 0x000000080c027c12 */ /* 0x004fc8000f8e3cff */
[----:B------:R-:W-:-:S04]  /*3400*/  SHF.L.U32 R0, R2, 0x1f, RZ ;  /* 0x0000001f02007819 */ /* 0x000fc800000006ff */
[----:B------:R-:W2:Y:S02]  /*3410*/  SYNCS.PHASECHK.TRANS64 P0, [UR7+0xb0], R0 ;  /* 0x0000b000ff0075a7 */ /* 0x000ea40008001007 */
[----:B-12---:R-:W-:Y:S05]  /*3420*/  @P0 EXIT ;  /* 0x000000000000094d */ /* 0x006fea0003800000 */
[----:B------:R-:W-:Y:S02]  /*3430*/  SHF.L.U32 R2, R2, 0x1f, RZ ;  /* 0x0000001f02027819 */ /* 0x000fe400000006ff */
[----:B------:R-:W-:-:S07]  /*3440*/  MOV R0, UR7 ;  /* 0x0000000700007c02 */ /* 0x000fce0008000f00 */
.L_x_60:
[----:B-1----:R1:W2:Y:S02]  /*3450*/  SYNCS.PHASECHK.TRANS64.TRYWAIT P0, [R0+URZ+0xb0], R2 ;  /* 0x0000b002000075a7 */ /* 0x0022a400080011ff */
[----:B--2---:R-:W-:Y:S05]  /*3460*/  @!P0 NANOSLEEP.SYNCS 0x989680 ;  /* 0x009896800000895d */ /* 0x004fea0003900000 */
[----:B------:R-:W2:Y:S02]  /*3470*/  @!P0 SYNCS.PHASECHK.TRANS64 P0, [R0+URZ+0xb0], R2 ;  /* 0x0000b002000085a7 */ /* 0x000ea400080010ff */
[----:B--2---:R-:W-:Y:S05]  /*3480*/  @P0 EXIT ;  /* 0x000000000000094d */ /* 0x004fea0003800000 */
[----:B------:R-:W-:Y:S05]  /*3490*/  BRA `(.L_x_60) ;  /* 0xfffffffc00ec7947 */ /* 0x000fea000383ffff */
.L_x_53:
[----:B------:R-:W-:Y:S05]  /*34a0*/  BRA.U UP5, `(.L_x_61) ;  /* 0x0000001105447547 */ /* 0x000fea000b800000 */
[----:B------:R-:W-:Y:S01]  /*34b0*/  UMOV UR4, 0x40 ;  /* 0x0000004000047882 */ /* 0x000fe20000000000 */
[----:B------:R-:W-:Y:S01]  /*34c0*/  NOP ;  /* 0x0000000000007918 */ /* 0x000fe20000000000 */
[----:B------:R-:W-:Y:S01]  /*34d0*/  ULEA UR5, UR54, UR4, 0x18 ;  /* 0x0000000436057291 */ /* 0x000fe2000f8ec0ff */
[----:B------:R-:W-:Y:S02]  /*34e0*/  UMOV UR6, 0x400 ;  /* 0x0000040000067882 */ /* 0x000fe40000000000 */
[----:B------:R-:W-:-:S06]  /*34f0*/  ULEA UR6, UR54, UR6, 0x18 ;  /* 0x0000000636067291 */ /* 0x000fcc000f8ec0ff */
[----:B------:R-:W2:Y:S02]  /*3500*/  LDS.U8 R0, [UR5+0x1c] ;  /* 0x00001c05ff007984 */ /* 0x000ea40008000000 */
[----:B--2---:R-:W-:-:S13]  /*3510*/  ISETP.NE.AND P0, PT, R0, RZ, PT ;  /* 0x000000ff0000720c */ /* 0x004fda0003f05270 */
[----:B------:R-:W-:Y:S05]  /*3520*/  @P0 BRA `(.L_x_62) ;  /* 0x0000000000580947 */ /* 0x000fea0003800000 */
[----:B------:R-:W-:-:S13]  /*3530*/  ELECT P0, URZ, PT ;  /* 0x0000000000ff782f */ /* 0x000fda0003800000 */
[----:B------:R-:W-:Y:S05]  /*3540*/  @!P0 BRA `(.L_x_63) ;  /* 0x0000000000608947 */ /* 0x000fea0003800000 */
[----:B------:R-:W-:Y:S01]  /*3550*/  UMOV UR4, 0x10 ;  /* 0x0000001000047882 */ /* 0x000fe20000000000 */
[----:B------:R-:W-:Y:S01]  /*3560*/  HFMA2 R0, -RZ, RZ, 0, 5.9604644775390625e-08 ;  /* 0x00000001ff007431 */ /* 0x000fe200000001ff */
[----:B------:R-:W-:-:S03]  /*3570*/  MOV R3, 0xffff ;  /* 0x0000ffff00037802 */ /* 0x000fc60000000f00 */
[----:B------:R-:W-:Y:S04]  /*3580*/  DEPBAR.LE SB2, 0x36 ;  /* 0x0000ad800000791a */ /* 0x000fe80000000000 */
[----:B------:R-:W2:Y:S02]  /*3590*/  UTCATOMSWS.FIND_AND_SET.ALIGN UP0, UR4, UR4 ;  /* 0x00000004000475e3 */ /* 0x000ea40008000800 */
[----:B--2---:R-:W-:Y:S01]  /*35a0*/  MOV R4, UR4 ;  /* 0x0000000400047c02 */ /* 0x004fe20008000f00 */
[----:B------:R-:W-:Y:S06]  /*35b0*/  BRA.U UP0, `(.L_x_64) ;  /* 0x0000000100187547 */ /* 0x000fec000b800000 */
.L_x_65:
[----:B------:R-:W-:Y:S05]  /*35c0*/  NANOSLEEP 0x64 ;  /* 0x000000640000795d */ /* 0x000fea0003800000 */
[----:B------:R-:W-:-:S05]  /*35d0*/  UMOV UR4, 0x10 ;  /* 0x0000001000047882 */ /* 0x000fca0000000000 */
[----:B------:R-:W-:Y:S04]  /*35e0*/  DEPBAR.LE SB2, 0x36 ;  /* 0x0000ad800000791a */ /* 0x000fe80000000000 */
[----:B------:R-:W2:Y:S02]  /*35f0*/  UTCATOMSWS.FIND_AND_SET.ALIGN UP0, UR4, UR4 ;  /* 0x00000004000475e3 */ /* 0x000ea40008000800 */
[----:B--2---:R-:W-:Y:S01]  /*3600*/  MOV R4, UR4 ;  /* 0x0000000400047c02 */ /* 0x004fe20008000f00 */
[----:B------:R-:W-:Y:S05]  /*3610*/  BRA.U !UP0, `(.L_x_65) ;  /* 0xfffffffd08e87547 */ /* 0x000fea000b83ffff */
.L_x_64:
[-C--:B------:R-:W-:Y:S02]  /*3620*/  SHF.L.U32 R3, R3, R4.reuse, RZ ;  /* 0x0000000403037219 */ /* 0x080fe400000006ff */
[----:B------:R-:W-:Y:S01]  /*3630*/  SHF.L.U32 R0, R0, R4, RZ ;  /* 0x0000000400007219 */ /* 0x000fe200000006ff */
[----:B------:R-:W-:Y:S02]  /*3640*/  IMAD.SHL.U32 R4, R4, 0x20, RZ ;  /* 0x0000002004047824 */ /* 0x000fe400078e00ff */
[----:B------:R2:W-:Y:S04]  /*3650*/  ATOMS.OR RZ, [UR5+0x14], R3 ;  /* 0x00001403ffff798c */ /* 0x0005e8000b000005 */
[----:B------:R2:W-:Y:S04]  /*3660*/  ATOMS.OR RZ, [UR5+0x18], R0 ;  /* 0x00001800ffff798c */ /* 0x0005e8000b000005 */
[----:B------:R2:W-:Y:S01]  /*3670*/  STS [UR6+0x150], R4 ;  /* 0x00015004ff007988 */ /* 0x0005e20008000806 */
[----:B------:R-:W-:Y:S05]  /*3680*/  BRA `(.L_x_63) ;  /* 0x0000000000107947 */ /* 0x000fea0003800000 */
.L_x_62:
[----:B------:R-:W-:Y:S02]  /*3690*/  MOV R0, 0xffffffff ;  /* 0xffffffff00007802 */ /* 0x000fe40000000f00 */
[----:B------:R-:W-:-:S03]  /*36a0*/  MOV R4, 0x36d0 ;  /* 0x000036d000047802 */ /* 0x000fc60000000f00 */
[----:B------:R2:W-:Y:S04]  /*36b0*/  STS [UR6+0x150], R0 ;  /* 0x00015000ff007988 */ /* 0x0005e80008000806 */
[----:B-12--5:R-:W-:Y:S05]  /*36c0*/  CALL.REL.NOINC `($__internal_1_$__cuda_sm10x_tcgen05_guardrail_trap_phase_invalid_during_alloc) ;  /* 0x0000005000307944 */ /* 0x026fea0003c00000 */
.L_x_63:
[----:B------:R-:W-:Y:S05]  /*36d0*/  WARPSYNC.ALL ;  /* 0x0000000000007948 */ /* 0x000fea0003800000 */
[----:B------:R-:W3:Y:S01]  /*36e0*/  S2UR UR4, SR_CgaCtaId ;  /* 0x00000000000479c3 */ /* 0x000ee20000008800 */
[----:B------:R-:W-:Y:S01]  /*36f0*/  UMOV UR41, 0x400 ;  /* 0x0000040000297882 */ /* 0x000fe20000000000 */
[----:B------:R-:W-:-:S06]  /*3700*/  NOP ;  /* 0x0000000000007918 */ /* 0x000fcc0000000000 */
[----:B------:R-:W-:Y:S06]  /*3710*/  BAR.ARV 0x6, 0xa0 ;  /* 0x0182800000007b1d */ /* 0x000fec0000002000 */
[----:B------:R-:W4:Y:S01]  /*3720*/  LDCU UR6, c[0x0][0x38c] ;  /* 0x00007180ff0677ac */ /* 0x000f220008000800 */
[----:B------:R-:W-:Y:S01]  /*3730*/  LOP3.LUT R2, R2, 0xffff, RZ, 0xc0, !PT ;  /* 0x0000ffff02027812 */ /* 0x000fe200078ec0ff */
[----:B------:R-:W-:Y:S01]  /*3740*/  IMAD.MOV.U32 R11, RZ, RZ, 0x1 ;  /* 0x00000001ff0b7424 */ /* 0x000fe200078e00ff */
[----:B------:R-:W-:Y:S01]  /*3750*/  CS2R R8, SRZ ;  /* 0x0000000000087805 */ /* 0x000fe2000001ff00 */
[----:B------:R-:W1:Y:S01]  /*3760*/  LDCU UR7, c[0x0][0x38c] ;  /* 0x00007180ff0777ac */ /* 0x000e620008000800 */
[----:B------:R-:W-:Y:S01]  /*3770*/  R2UR UR42, R2 ;  /* 0x00000000022a72ca */ /* 0x000fe200000e0000 */
[----:B------:R-:W-:Y:S01]  /*3780*/  IMAD.MOV.U32 R10, RZ, RZ, RZ ;  /* 0x000000ffff0a7224 */ /* 0x000fe200078e00ff */
[----:B------:R-:W-:Y:S01]  /*3790*/  UMOV UR45, URZ ;  /* 0x000000ff002d7c82 */ /* 0x000fe20008000000 */
[----:B------:R-:W-:Y:S01]  /*37a0*/  UMOV UR39, URZ ;  /* 0x000000ff00277c82 */ /* 0x000fe20008000000 */
[----:B---3--:R-:W-:Y:S01]  /*37b0*/  ULEA UR41, UR4, UR41, 0x18 ;  /* 0x0000002904297291 */ /* 0x008fe2000f8ec0ff */
[----:B------:R-:W-:Y:S01]  /*37c0*/  UMOV UR62, 0x0 ;  /* 0x00000000003e7882 */ /* 0x000fe20000000000 */
[----:B------:R-:W-:-:S02]  /*37d0*/  UMOV UR63, 0x4100490 ;  /* 0x04100490003f7882 */ /* 0x000fc40000000000 */
[----:B------:R-:W-:Y:S02]  /*37e0*/  UIADD3 UR5, UPT, UPT, UR41, 0x3400, URZ ;  /* 0x0000340029057890 */ /* 0x000fe4000fffe0ff */
[----:B------:R-:W-:Y:S02]  /*37f0*/  UIADD3 UR4, UPT, UPT, UR41, 0x1b400, URZ ;  /* 0x0001b40029047890 */ /* 0x000fe4000fffe0ff */
[----:B----4-:R-:W-:Y:S01]  /*3800*/  UIADD3 UR6, UPT, UPT, UR6, 0x7f, URZ ;  /* 0x0000007f06067890 */ /* 0x010fe2000fffe0ff */
[----:B--2---:R-:W2:Y:S01]  /*3810*/  LDS R0, [UR41+0x150] ;  /* 0x00015029ff007984 */ /* 0x004ea20008000800 */
[----:B------:R-:W-:Y:S02]  /*3820*/  USHF.R.U32.HI UR5, URZ, 0x4, UR5 ;  /* 0x00000004ff057899 */ /* 0x000fe40008011605 */
[----:B------:R-:W-:Y:S02]  /*3830*/  USHF.R.S32.HI UR47, URZ, 0x1f, UR6 ;  /* 0x0000001fff2f7899 */ /* 0x000fe40008011406 */
[----:B------:R-:W-:-:S02]  /*3840*/  USHF.R.U32.HI UR4, URZ, 0x4, UR4 ;  /* 0x00000004ff047899 */ /* 0x000fc40008011604 */
[----:B------:R-:W-:Y:S02]  /*3850*/  ULEA.HI UR47, UR47, UR6, URZ, 0x7 ;  /* 0x000000062f2f7291 */ /* 0x000fe4000f8f38ff */
[----:B------:R-:W-:Y:S02]  /*3860*/  ULOP3.LUT UR5, UR5, 0x3fff, URZ, 0xc0, !UPT ;  /* 0x00003fff05057892 */ /* 0x000fe4000f8ec0ff */
[----:B------:R-:W-:Y:S02]  /*3870*/  USHF.R.S32.HI UR47, URZ, 0x7, UR47 ;  /* 0x00000007ff2f7899 */ /* 0x000fe4000801142f */
[----:B------:R-:W-:Y:S02]  /*3880*/  ULOP3.LUT UR4, UR4, 0x3fff, URZ, 0xc0, !UPT ;  /* 0x00003fff04047892 */ /* 0x000fe4000f8ec0ff */
[----:B------:R-:W-:Y:S01]  /*3890*/  UISETP.LT.AND UP0, UPT, UR47, 0x1, UPT ;  /* 0x000000012f00788c */ /* 0x000fe2000bf01270 */
[----:B------:R-:W-:Y:S01]  /*38a0*/  UMOV UR60, 0x0 ;  /* 0x00000000003c7882 */ /* 0x000fe20000000000 */
[----:B------:R-:W-:-:S02]  /*38b0*/  UMOV UR61, 0x4100490 ;  /* 0x04100490003d7882 */ /* 0x000fc40000000000 */
[----:B------:R-:W-:Y:S01]  /*38c0*/  USEL UR64, UR47, 0x1, !UP0 ;  /* 0x000000012f407887 */ /* 0x000fe2000c000000 */
[----:B------:R-:W-:Y:S01]  /*38d0*/  UMOV UR58, 0x0 ;  /* 0x00000000003a7882 */ /* 0x000fe20000000000 */
[----:B------:R-:W-:Y:S01]  /*38e0*/  UMOV UR59, 0x4100490 ;  /* 0x04100490003b7882 */ /* 0x000fe20000000000 */
[----:B------:R-:W-:Y:S01]  /*38f0*/  UMOV UR56, 0x0 ;  /* 0x0000000000387882 */ /* 0x000fe20000000000 */
[----:B------:R-:W-:Y:S01]  /*3900*/  UMOV UR57, 0x4100490 ;  /* 0x0410049000397882 */ /* 0x000fe20000000000 */
[----:B------:R-:W-:Y:S01]  /*3910*/  UMOV UR54, 0x0 ;  /* 0x0000000000367882 */ /* 0x000fe20000000000 */
[----:B------:R-:W-:Y:S01]  /*3920*/  UMOV UR55, 0x4100490 ;  /* 0x0410049000377882 */ /* 0x000fe20000000000 */
[----:B------:R-:W-:Y:S01]  /*3930*/  UMOV UR52, 0x0 ;  /* 0x0000000000347882 */ /* 0x000fe20000000000 */
[----:B------:R-:W-:Y:S01]  /*3940*/  UMOV UR53, 0x4100490 ;  /* 0x0410049000357882 */ /* 0x000fe20000000000 */
[----:B------:R-:W-:Y:S02]  /*3950*/  ULOP3.LUT UR43, UR5, 0x10000, URZ, 0xfc, !UPT ;  /* 0x00010000052b7892 */ /* 0x000fe4000f8efcff */
[----:B------:R-:W-:-:S02]  /*3960*/  ULOP3.LUT UR44, UR4, 0x10000, URZ, 0xfc, !UPT ;  /* 0x00010000042c7892 */ /* 0x000fc4000f8efcff */
[----:B------:R-:W-:Y:S02]  /*3970*/  UIADD3 UR64, UPT, UPT, -UR64, URZ, URZ ;  /* 0x000000ff40407290 */ /* 0x000fe4000fffe1ff */
[----:B-1----:R-:W-:Y:S01]  /*3980*/  UISETP.GE.AND UP4, UPT, UR7, 0x1, UPT ;  /* 0x000000010700788c */ /* 0x002fe2000bf86270 */
[----:B------:R-:W-:Y:S01]  /*3990*/  UMOV UR50, 0x0 ;  /* 0x0000000000327882 */ /* 0x000fe20000000000 */
[----:B------:R-:W-:Y:S01]  /*39a0*/  UMOV UR51, 0x4100490 ;  /* 0x0410049000337882 */ /* 0x000fe20000000000 */
[----:B------:R-:W-:Y:S01]  /*39b0*/  UMOV UR48, 0x0 ;  /* 0x0000000000307882 */ /* 0x000fe20000000000 */
[----:B--2---:R-:W-:Y:S01]  /*39c0*/  R2UR UR65, R0 ;  /* 0x00000000004172ca */ /* 0x004fe200000e0000 */
[----:B------:R-:W-:-:S14]  /*39d0*/  UMOV UR49, 0x4100490 ;  /* 0x0410049000317882 */ /* 0x000fdc0000000000 */
.L_x_72:
[----:B------:R-:W-:Y:S02]  /*39e0*/  LEA R0, R10, UR41, 0x3 ;  /* 0x000000290a007c11 */ /* 0x000fe4000f8e18ff */
[----:B------:R-:W-:Y:S02]  /*39f0*/  SHF.L.U32 R2, R9, 0x1f, RZ ;  /* 0x0000001f09027819 */ /* 0x000fe400000006ff */
[----:B------:R-:W-:Y:S01]  /*3a00*/  PLOP3.LUT P0, PT, PT, PT, UP4, 0x80, 0x8 ;  /* 0x000000000008781c */ /* 0x000fe20003f0f048 */
[----:B------:R-:W-:Y:S01]  /*3a10*/  VIADD R3, R0, 0xb0 ;  /* 0x000000b000037836 */ /* 0x000fe20000000000 */
[----:B-1----:R-:W1:Y:S02]  /*3a20*/  SYNCS.PHASECHK.TRANS64.TRYWAIT P1, [R0+URZ+0xa0], R2 ;  /* 0x0000a002000075a7 */ /* 0x002e6400080211ff */
[----:B-1-3--:R-:W-:Y:S09]  /*3a30*/  @!P1 BRA `(.L_x_66) ;  /* 0x0000004400c89947 */ /* 0x00aff20003800000 */
.L_x_147:
[----:B------:R-:W-:Y:S01]  /*3a40*/  LEA R4, R10, UR41, 0x4 ;  /* 0x000000290a047c11 */ /* 0x000fe2000f8e20ff */
[----:B------:R-:W-:Y:S01]  /*3a50*/  @UP4 ULEA UR4, UR39, UR41, 0x3 ;  /* 0x0000002927044291 */ /* 0x000fe2000f8e18ff */
[----:B------:R-:W-:Y:S01]  /*3a60*/  PLOP3.LUT P2, PT, PT, PT, PT, 0x80, 0x8 ;  /* 0x000000000008781c */ /* 0x000fe20003f4f070 */
[----:B------:R-:W-:Y:S01]  /*3a70*/  ULEA UR46, UR45, UR41, 0x3 ;  /* 0x000000292d2e7291 */ /* 0x000fe2000f8e18ff */
[----:B------:R-:W-:Y:S02]  /*3a80*/  PRMT R3, RZ, 0x654, R3 ;  /* 0x00000654ff037816 */ /* 0x000fe40000000003 */
[----:B------:R-:W2:Y:S01]  /*3a90*/  LDS.128 R4, [R4+0x130] ;  /* 0x0001300004047984 */ /* 0x000ea20000000c00 */
[----:B-1----:R-:W-:Y:S02]  /*3aa0*/  @P0 SHF.L.U32 R2, R8, 0x1f, RZ ;  /* 0x0000001f08020819 */ /* 0x002fe400000006ff */
[----:B------:R-:W-:Y:S01]  /*3ab0*/  SHF.L.U32 R0, R11, 0x1f, RZ ;  /* 0x0000001f0b007819 */ /* 0x000fe200000006ff */
[----:B------:R-:W-:Y:S01]  /*3ac0*/  @!PT LDS RZ, [RZ] ;  /* 0x00000000fffff984 */ /* 0x000fe20000000800 */
[----:B------:R-:W-:Y:S01]  /*3ad0*/  @!PT LDS RZ, [RZ] ;  /* 0x00000000fffff984 */ /* 0x000fe20000000800 */
[----:B------:R-:W-:Y:S01]  /*3ae0*/  @!PT LDS RZ, [RZ] ;  /* 0x00000000fffff984 */ /* 0x000fe20000000800 */
[----:B------:R-:W-:Y:S01]  /*3af0*/  @!PT LDS RZ, [RZ] ;  /* 0x00000000fffff984 */ /* 0x000fe20000000800 */
[----:B------:R1:W-:Y:S06]  /*3b00*/  MEMBAR.ALL.CTA ;  /* 0x0000000000007992 */ /* 0x0003ec0000008000 */
[----:B-1----:R-:W1:Y:S02]  /*3b10*/  FENCE.VIEW.ASYNC.S ;  /* 0x00000000000073c6 */ /* 0x002e640000000000 */
[----:B-1----:R1:W-:Y:S01]  /*3b20*/  SYNCS.ARRIVE.TRANS64.RED.A1T0 RZ, [R3+URZ], RZ ;  /* 0x000000ff03ff79a7 */ /* 0x0023e200081004ff */
[----:B------:R1:W3:Y:S01]  /*3b30*/  @P0 SYNCS.PHASECHK.TRANS64.TRYWAIT P2, [UR4], R2 ;  /* 0x00000002ff0005a7 */ /* 0x0002e20008041104 */
[----:B------:R-:W-:Y:S01]  /*3b40*/  ULEA.HI UR4, UR45, UR45, URZ, 0x1 ;  /* 0x0000002d2d047291 */ /* 0x000fe2000f8f08ff */
[----:B--2---:R-:W-:-:S03]  /*3b50*/  LOP3.LUT P1, RZ, R6, 0x1, RZ, 0xc0, !PT ;  /* 0x0000000106ff7812 */ /* 0x004fc6000782c0ff */
[----:B------:R-:W-:Y:S02]  /*3b60*/  USHF.L.U32 UR5, UR4, 0x5, URZ ;  /* 0x0000000504057899 */ /* 0x000fe400080006ff */
[----:B------:R-:W-:Y:S02]  /*3b70*/  ULOP3.LUT UR36, UR4, 0xffe, URZ, 0xc0, !UPT ;  /* 0x00000ffe04247892 */ /* 0x000fe4000f8ec0ff */
[----:B------:R-:W-:Y:S02]  /*3b80*/  ULOP3.LUT UR4, UR5, 0xffffffc0, URZ, 0xc0, !UPT ;  /* 0xffffffc005047892 */ /* 0x000fe4000f8ec0ff */
[----:B------:R-:W-:Y:S02]  /*3b90*/  UIADD3 UR36, UPT, UPT, -UR36, UR45, URZ ;  /* 0x0000002d24247290 */ /* 0x000fe4000fffe1ff */
[----:B------:R-:W-:Y:S01]  /*3ba0*/  UIADD3 UR4, UPT, UPT, UR65, UR4, URZ ;  /* 0x0000000441047290 */ /* 0x000fe2000fffe0ff */
[----:B------:R-:W2:Y:S03]  /*3bb0*/  SYNCS.PHASECHK.TRANS64.TRYWAIT P0, [UR46+0xe0], R0 ;  /* 0x0000e000ff0075a7 */ /* 0x000ea6000800112e */
[----:B------:R-:W-:Y:S01]  /*3bc0*/  ULEA UR36, UR36, UR4, 0x14 ;  /* 0x0000000424247291 */ /* 0x000fe2000f8ea0ff */
[----:B-123--:R-:W-:Y:S11]  /*3bd0*/  @!P0 BRA `(.L_x_67) ;  /* 0x0000004400748947 */ /* 0x00eff60003800000 */
.L_x_149:
[----:B------:R-:W-:Y:S01]  /*3be0*/  IADD3 R10, PT, PT, R10, 0x1, RZ ;  /* 0x000000010a0a7810 */ /* 0x000fe20007ffe0ff */
[----:B------:R-:W-:Y:S06]  /*3bf0*/  BRA.U !UP4, `(.L_x_68) ;  /* 0x000000050c107547 */ /* 0x000fec000b800000 */
[----:B------:R-:W-:Y:S01]  /*3c00*/  UPLOP3.LUT UP2, UPT, UPT, UPT, UPT, 0x40, 0x4 ;  /* 0x000000000004789c */ /* 0x000fe20003f4e870 */
[----:B------:R-:W-:Y:S01]  /*3c10*/  UMOV UR38, UR64 ;  /* 0x0000004000267c82 */ /* 0x000fe20008000000 */
[----:B------:R-:W-:Y:S01]  /*3c20*/  UMOV UR37, UR47 ;  /* 0x0000002f00257c82 */ /* 0x000fe20008000000 */
[----:B------:R-:W-:-:S08]  /*3c30*/  UMOV UR5, UR39 ;  /* 0x0000002700057c82 */ /* 0x000fd00008000000 */
.L_x_71:
[----:B------:R-:W-:Y:S02]  /*3c40*/  UIADD3 UR38, UPT, UPT, UR38, 0x1, URZ ;  /* 0x0000000126267890 */ /* 0x000fe4000fffe0ff */
[----:B------:R-:W-:Y:S02]  /*3c50*/  ULEA UR7, UR5, UR41, 0x3 ;  /* 0x0000002905077291 */ /* 0x000fe4000f8e18ff */
[----:B------:R-:W-:Y:S01]  /*3c60*/  UISETP.NE.AND UP3, UPT, UR38, URZ, UPT ;  /* 0x000000ff2600728c */ /* 0x000fe2000bf65270 */
[----:B--23--:R-:W-:Y:S10]  /*3c70*/  @P2 BRA `(.L_x_69) ;  /* 0x00000000000c2947 */ /* 0x00cff40003800000 */
[----:B-1----:R-:W-:Y:S04]  /*3c80*/  SHF.L.U32 R2, R8, 0x1f, RZ ;  /* 0x0000001f08027819 */ /* 0x002fe800000006ff */
[----:B------:R-:W1:Y:S02]  /*3c90*/  SYNCS.PHASECHK.TRANS64.TRYWAIT P0, [UR7], R2 ;  /* 0x00000002ff0075a7 */ /* 0x000e640008001107 */
[----:B-1----:R-:W-:Y:S05]  /*3ca0*/  @!P0 BRA `(.L_x_70) ;  /* 0x0000004400588947 */ /* 0x002fea0003800000 */
.L_x_69:
[----:B------:R-:W-:Y:S01]  /*3cb0*/  UISETP.NE.AND UP0, UPT, UR37, 0x1, UPT ;  /* 0x000000012500788c */ /* 0x000fe2000bf05270 */
[----:B------:R-:W-:Y:S01]  /*3cc0*/  PLOP3.LUT P2, PT, PT, PT, PT, 0x80, 0x8 ;  /* 0x000000000008781c */ /* 0x000fe20003f4f070 */
[----:B------:R-:W-:Y:S02]  /*3cd0*/  UIADD3 UR4, UPT, UPT, UR5, 0x1, URZ ;  /* 0x0000000105047890 */ /* 0x000fe4000fffe0ff */
[----:B------:R-:W-:Y:S02]  /*3ce0*/  UIADD3 UR40, UPT, UPT, UR7, 0x30, URZ ;  /* 0x0000003007287890 */ /* 0x000fe4000fffe0ff */
[----:B------:R-:W-:Y:S01]  /*3cf0*/  UISETP.NE.AND UP1, UPT, UR4, 0x6, UPT ;  /* 0x000000060400788c */ /* 0x000fe2000bf25270 */
[----:B------:R-:W-:Y:S01]  /*3d00*/  PLOP3.LUT P0, PT, PT, PT, UP0, 0x80, 0x8 ;  /* 0x000000000008781c */ /* 0x000fe20003f0f008 */
[----:B------:R-:W-:Y:S02]  /*3d10*/  UIADD3 UR37, UPT, UPT, UR37, -0x1, URZ ;  /* 0xffffffff25257890 */ /* 0x000fe4000fffe0ff */
[----:B------:R-:W-:Y:S02]  /*3d20*/  USEL UR6, URZ, 0x1, UP1 ;  /* 0x00000001ff067887 */ /* 0x000fe40008800000 */
[----:B------:R-:W-:Y:S01]  /*3d30*/  USEL UR39, UR4, URZ, UP1 ;  /* 0x000000ff04277287 */ /* 0x000fe20008800000 */
[----:B------:R-:W-:Y:S01]  /*3d40*/  UMOV UR7, 0x40004040 ;  /* 0x4000404000077882 */ /* 0x000fe20000000000 */
[----:B------:R-:W-:Y:S02]  /*3d50*/  UMOV UR35, 0x40004040 ;  /* 0x4000404000237882 */ /* 0x000fe40000000000 */
[----:B------:R-:W-:Y:S01]  /*3d60*/  @UP0 ULEA UR4, UR39, UR41, 0x3 ;  /* 0x0000002927040291 */ /* 0x000fe2000f8e18ff */
[----:B------:R-:W-:Y:S01]  /*3d70*/  LOP3.LUT R8, R8, UR6, RZ, 0x3c, !PT ;  /* 0x0000000608087c12 */ /* 0x000fe2000f8e3cff */
[----:B------:R-:W-:Y:S01]  /*3d80*/  ULEA UR6, UR5, UR44, 0xa ;  /* 0x0000002c05067291 */ /* 0x000fe2000f8e50ff */
[----:B------:R-:W-:Y:S02]  /*3d90*/  UMOV UR33, 0x40004040 ;  /* 0x4000404000217882 */ /* 0x000fe40000000000 */
[----:B-1----:R-:W-:Y:S01]  /*3da0*/  @P0 SHF.L.U32 R0, R8, 0x1f, RZ ;  /* 0x0000001f08000819 */ /* 0x002fe200000006ff */
[----:B------:R-:W-:Y:S02]  /*3db0*/  UIADD3 UR34, UPT, UPT, UR6, 0x2, URZ ;  /* 0x0000000206227890 */ /* 0x000fe4000fffe0ff */
[----:B------:R-:W-:Y:S01]  /*3dc0*/  UIADD3 UR30, UPT, UPT, UR6, 0x4, URZ ;  /* 0x00000004061e7890 */ /* 0x000fe2000fffe0ff */
[----:B------:R2:W3:Y:S01]  /*3dd0*/  @P0 SYNCS.PHASECHK.TRANS64.TRYWAIT P2, [UR4], R0 ;  /* 0x00000000ff0005a7 */ /* 0x0004e20008041104 */
[----:B------:R-:W-:Y:S02]  /*3de0*/  ULEA UR4, UR5, UR43, 0xa ;  /* 0x0000002b05047291 */ /* 0x000fe4000f8e50ff */
[----:B------:R-:W-:Y:S02]  /*3df0*/  UIADD3 UR26, UPT, UPT, UR6, 0x6, URZ ;  /* 0x00000006061a7890 */ /* 0x000fe4000fffe0ff */
        /* <DEDUP_REMOVED lines=10> */
[----:B------:R-:W-:Y:S01]  /*3ea0*/  UIADD3 UR8, UPT, UPT, UR4, 0x206, URZ ;  /* 0x0000020604087890 */ /* 0x000fe2000fffe0ff */
[----:B------:R-:W-:Y:S01]  /*3eb0*/  UMOV UR5, 0x40004040 ;  /* 0x4000404000057882 */ /* 0x000fe20000000000 */
[----:B------:R-:W-:Y:S01]  /*3ec0*/  UMOV UR31, 0x40004040 ;  /* 0x40004040001f7882 */ /* 0x000fe20000000000 */
[----:B------:R1:W-:Y:S01]  /*3ed0*/  UTCHMMA gdesc[UR4], gdesc[UR6], tmem[UR36], tmem[UR62], idesc[UR63], UP2 ;  /* 0x00ff3e06040075ea */ /* 0x0003e20009000024 */
[----:B------:R-:W-:Y:S01]  /*3ee0*/  UPLOP3.LUT UP2, UPT, UPT, UPT, UPT, 0x80, 0x8 ;  /* 0x000000000008789c */ /* 0x000fe20003f4f070 */
[----:B------:R2:W-:Y:S01]  /*3ef0*/  UTCHMMA gdesc[UR32], gdesc[UR34], tmem[UR36], tmem[UR60], idesc[UR61], UPT ;  /* 0x00ff3c22200075ea */ /* 0x0005e2000b800024 */
[----:B------:R-:W-:Y:S01]  /*3f00*/  UMOV UR29, 0x40004040 ;  /* 0x40004040001d7882 */ /* 0x000fe20000000000 */
[----:B------:R-:W-:Y:S01]  /*3f10*/  UMOV UR27, 0x40004040 ;  /* 0x40004040001b7882 */ /* 0x000fe20000000000 */
        /* <DEDUP_REMOVED lines=12> */
[----:B------:R-:W-:Y:S01]  /*3fe0*/  UMOV UR9, 0x40004040 ;  /* 0x4000404000097882 */ /* 0x000fe20000000000 */
[----:B------:R2:W-:Y:S01]  /*3ff0*/  UTCHMMA gdesc[UR12], gdesc[UR14], tmem[UR36], tmem[UR50], idesc[UR51], UPT ;  /* 0x00ff320e0c0075ea */ /* 0x0005e2000b800024 */
[----:B------:R2:W-:Y:S01]  /*4000*/  UTCHMMA gdesc[UR8], gdesc[UR10], tmem[UR36], tmem[UR48], idesc[UR49], UPT ;  /* 0x00ff300a080075ea */ /* 0x0005e2000b800024 */
[----:B------:R2:W-:Y:S01]  /*4010*/  UTCBAR.MULTICAST [UR40], URZ, UR42 ;  /* 0x000000ff280073e9 */ /* 0x0005e2000800082a */
[----:B-1----:R-:W-:Y:S01]  /*4020*/  UMOV UR5, UR39 ;  /* 0x0000002700057c82 */ /* 0x002fe20008000000 */
[----:B------:R-:W-:Y:S05]  /*4030*/  BRA.U UP3, `(.L_x_71) ;  /* 0xfffffffd03007547 */ /* 0x000fea000b83ffff */
.L_x_68:
[----:B------:R-:W-:Y:S01]  /*4040*/  UIADD3 UR4, UPT, UPT, UR45, 0x1, URZ ;  /* 0x000000012d047890 */ /* 0x000fe2000fffe0ff */
[C---:B------:R-:W-:Y:S01]  /*4050*/  ISETP.NE.AND P0, PT, R10.reuse, 0x2, PT ;  /* 0x000000020a00780c */ /* 0x040fe20003f05270 */
[----:B------:R-:W-:Y:S02]  /*4060*/  UIADD3 UR5, UPT, UPT, UR46, 0xc0, URZ ;  /* 0x000000c02e057890 */ /* 0x000fe4000fffe0ff */
[----:B------:R-:W-:Y:S01]  /*4070*/  UISETP.NE.AND UP0, UPT, UR4, 0x4, UPT ;  /* 0x000000040400788c */ /* 0x000fe2000bf05270 */
[----:B-12---:R-:W-:Y:S02]  /*4080*/  SEL R0, RZ, 0x1, P0 ;  /* 0x00000001ff007807 */ /* 0x006fe40000000000 */
[----:B------:R-:W-:Y:S01]  /*4090*/  SEL R10, R10, RZ, P0 ;  /* 0x000000ff0a0a7207 */ /* 0x000fe20000000000 */
[----:B------:R-:W-:Y:S01]  /*40a0*/  USEL UR6, URZ, 0x1, UP0 ;  /* 0x00000001ff067887 */ /* 0x000fe20008000000 */
[----:B------:R-:W-:Y:S01]  /*40b0*/  LOP3.LUT R9, R9, R0, RZ, 0x3c, !PT ;  /* 0x0000000009097212 */ /* 0x000fe200078e3cff */
[----:B------:R-:W-:Y:S01]  /*40c0*/  USEL UR45, UR4, URZ, UP0 ;  /* 0x000000ff042d7287 */ /* 0x000fe20008000000 */
[----:B------:R1:W-:Y:S03]  /*40d0*/  UTCBAR [UR5], URZ ;  /* 0x000000ff050073e9 */ /* 0x0003e600080000ff */
[----:B------:R-:W-:Y:S01]  /*40e0*/  LOP3.LUT R11, R11, UR6, RZ, 0x3c, !PT ;  /* 0x000000060b0b7c12 */ /* 0x000fe2000f8e3cff */
[----:B------:R-:W-:Y:S07]  /*40f0*/  @P1 BRA `(.L_x_72) ;  /* 0xfffffff800381947 */ /* 0x000fee000383ffff */
[----:B------:R-:W2:Y:S01]  /*4100*/  S2UR UR8, SR_CgaCtaId ;  /* 0x00000000000879c3 */ /* 0x000ea20000008800 */
[----:B------:R-:W-:Y:S01]  /*4110*/  ELECT P0, URZ, PT ;  /* 0x0000000000ff782f */ /* 0x000fe20003800000 */
[----:B------:R-:W-:Y:S01]  /*4120*/  IMAD.MOV.U32 R0, RZ, RZ, 0x1 ;  /* 0x00000001ff007424 */ /* 0x000fe200078e00ff */
[----:B------:R-:W-:Y:S01]  /*4130*/  UIADD3 UR41, UPT, UPT, UR41, 0xe0, URZ ;  /* 0x000000e029297890 */ /* 0x000fe2000fffe0ff */
[----:B------:R-:W-:Y:S01]  /*4140*/  SHF.L.U32 R2, R11, 0x1f, RZ ;  /* 0x0000001f0b027819 */ /* 0x000fe200000006ff */
[----:B------:R-:W-:-:S03]  /*4150*/  UMOV UR4, 0x40 ;  /* 0x0000004000047882 */ /* 0x000fc60000000000 */
[----:B------:R-:W-:Y:S01]  /*4160*/  UVIRTCOUNT.DEALLOC.SMPOOL 0x80 ;  /* 0x000000800000784c */ /* 0x000fe20000000000 */
[----:B--2---:R-:W-:Y:S02]  /*4170*/  ULEA UR8, UR8, UR4, 0x18 ;  /* 0x0000000408087291 */ /* 0x004fe4000f8ec0ff */
[----:B------:R-:W-:-:S07]  /*4180*/  ULEA UR4, UR45, UR41, 0x3 ;  /* 0x000000292d047291 */ /* 0x000fce000f8e18ff */
[----:B------:R2:W-:Y:S02]  /*4190*/  @P0 STS.U8 [UR8+0x1c], R0 ;  /* 0x00001c00ff000988 */ /* 0x0005e40008000008 */
[----:B------:R-:W4:Y:S02]  /*41a0*/  SYNCS.PHASECHK.TRANS64.TRYWAIT P0, [UR4], R2 ;  /* 0x00000002ff0075a7 */ /* 0x000f240008001104 */
[----:B--2-4-:R-:W-:Y:S05]  /*41b0*/  @!P0 BRA `(.L_x_73) ;  /* 0x00000040002c8947 */ /* 0x014fea0003800000 */
.L_x_152:
[----:B------:R-:W-:-:S04]  /*41c0*/  UIADD3 UR4, UPT, UPT, UR45, 0x1, URZ ;  /* 0x000000012d047890 */ /* 0x000fc8000fffe0ff */
[----:B------:R-:W-:-:S04]  /*41d0*/  UISETP.NE.AND UP0, UPT, UR4, 0x4, UPT ;  /* 0x000000040400788c */ /* 0x000fc8000bf05270 */
[----:B------:R-:W-:Y:S02]  /*41e0*/  USEL UR6, URZ, 0x1, UP0 ;  /* 0x00000001ff067887 */ /* 0x000fe40008000000 */
[----:B------:R-:W-:-:S04]  /*41f0*/  USEL UR4, UR4, URZ, UP0 ;  /* 0x000000ff04047287 */ /* 0x000fc80008000000 */
[----:B-1----:R-:W-:Y:S01]  /*4200*/  ULEA UR5, UR4, UR41, 0x3 ;  /* 0x0000002904057291 */ /* 0x002fe2000f8e18ff */
[----:B--2---:R-:W-:-:S04]  /*4210*/  LOP3.LUT R2, R11, UR6, RZ, 0x3c, !PT ;  /* 0x000000060b027c12 */ /* 0x004fc8000f8e3cff */
[----:B------:R-:W-:-:S04]  /*4220*/  SHF.L.U32 R3, R2, 0x1f, RZ ;  /* 0x0000001f02037819 */ /* 0x000fc800000006ff */
[----:B------:R-:W1:Y:S02]  /*4230*/  SYNCS.PHASECHK.TRANS64.TRYWAIT P0, [UR5], R3 ;  /* 0x00000003ff0075a7 */ /* 0x000e640008001105 */
[----:B-1----:R-:W-:Y:S05]  /*4240*/  @!P0 BRA `(.L_x_74) ;  /* 0x0000004000208947 */ /* 0x002fea0003800000 */
.L_x_154:
        /* <DEDUP_REMOVED lines=9> */
.L_x_156:
[----:B------:R-:W-:-:S04]  /*42e0*/  UIADD3 UR4, UPT, UPT, UR4, 0x1, URZ ;  /* 0x0000000104047890 */ /* 0x000fc8000fffe0ff */
[----:B------:R-:W-:-:S04]  /*42f0*/  UISETP.NE.AND UP0, UPT, UR4, 0x4, UPT ;  /* 0x000000040400788c */ /* 0x000fc8000bf05270 */
[----:B------:R-:W-:Y:S02]  /*4300*/  USEL UR5, URZ, 0x1, UP0 ;  /* 0x00000001ff057887 */ /* 0x000fe40008000000 */
[----:B------:R-:W-:-:S04]  /*4310*/  USEL UR4, UR4, URZ, UP0 ;  /* 0x000000ff04047287 */ /* 0x000fc80008000000 */
[----:B------:R-:W-:Y:S01]  /*4320*/  ULEA UR4, UR4, UR41, 0x3 ;  /* 0x0000002904047291 */ /* 0x000fe2000f8e18ff */
[----:B------:R-:W-:-:S04]  /*4330*/  LOP3.LUT R2, R2, UR5, RZ, 0x3c, !PT ;  /* 0x0000000502027c12 */ /* 0x000fc8000f8e3cff */
[----:B------:R-:W-:-:S04]  /*4340*/  SHF.L.U32 R2, R2, 0x1f, RZ ;  /* 0x0000001f02027819 */ /* 0x000fc800000006ff */
[----:B------:R-:W2:Y:S02]  /*4350*/  SYNCS.PHASECHK.TRANS64.TRYWAIT P0, [UR4], R2 ;  /* 0x00000002ff0075a7 */ /* 0x000ea40008001104 */
[----:B--2---:R-:W-:Y:S05]  /*4360*/  @!P0 BRA `(.L_x_76) ;  /* 0x0000004000088947 */ /* 0x004fea0003800000 */
.L_x_158:
[----:B------:R-:W-:Y:S01]  /*4370*/  NOP ;  /* 0x0000000000007918 */ /* 0x000fe20000000000 */
[----:B-1----:R-:W1:Y:S01]  /*4380*/  LDS R0, [UR8+0x14] ;  /* 0x00001408ff007984 */ /* 0x002e620008000800 */
[----:B------:R-:W-:Y:S01]  /*4390*/  ULOP3.LUT UR4, UR65, 0xffff, URZ, 0xc0, !UPT ;  /* 0x0000ffff41047892 */ /* 0x000fe2000f8ec0ff */
[----:B------:R-:W-:Y:S01]  /*43a0*/  UMOV UR5, 0xffff ;  /* 0x0000ffff00057882 */ /* 0x000fe20000000000 */
[----:B------:R-:W-:Y:S02]  /*43b0*/  UMOV UR6, 0x1 ;  /* 0x0000000100067882 */ /* 0x000fe40000000000 */
[----:B------:R-:W-:-:S04]  /*43c0*/  USHF.R.U32.HI UR4, URZ, 0x5, UR4 ;  /* 0x00000005ff047899 */ /* 0x000fc80008011604 */
[----:B------:R-:W-:Y:S02]  /*43d0*/  USHF.L.U32 UR5, UR5, UR4, URZ ;  /* 0x0000000405057299 */ /* 0x000fe400080006ff */
[----:B------:R-:W-:-:S04]  /*43e0*/  USHF.L.U32 UR4, UR6, UR4, URZ ;  /* 0x0000000406047299 */ /* 0x000fc800080006ff */
[----:B-1----:R-:W-:-:S04]  /*43f0*/  LOP3.LUT R0, R0, UR5, RZ, 0xc0, !PT ;  /* 0x0000000500007c12 */ /* 0x002fc8000f8ec0ff */
[----:B------:R-:W-:-:S13]  /*4400*/  ISETP.NE.AND P0, PT, R0, UR5, PT ;  /* 0x0000000500007c0c */ /* 0x000fda000bf05270 */
[----:B------:R-:W-:Y:S05]  /*4410*/  @P0 BRA `(.L_x_77) ;  /* 0x0000000000580947 */ /* 0x000fea0003800000 */
[----:B------:R-:W1:Y:S02]  /*4420*/  LDS R0, [UR8+0x18] ;  /* 0x00001808ff007984 */ /* 0x000e640008000800 */
[----:B-1----:R-:W-:-:S04]  /*4430*/  LOP3.LUT R0, R0, UR4, RZ, 0xc0, !PT ;  /* 0x0000000400007c12 */ /* 0x002fc8000f8ec0ff */
[----:B------:R-:W-:-:S13]  /*4440*/  ISETP.NE.AND P0, PT, R0, UR4, PT ;  /* 0x0000000400007c0c */ /* 0x000fda000bf05270 */
[----:B------:R-:W-:Y:S05]  /*4450*/  @P0 BRA `(.L_x_78) ;  /* 0x00000000003c0947 */ /* 0x000fea0003800000 */
[----:B------:R-:W1:Y:S01]  /*4460*/  S2R R2, SR_LANEID ;  /* 0x0000000000027919 */ /* 0x000e620000000000 */
[----:B------:R-:W-:-:S06]  /*4470*/  ULOP3.LUT UR5, URZ, UR5, URZ, 0x33, !UPT ;  /* 0x00000005ff057292 */ /* 0x000fcc000f8e33ff */
[----:B------:R-:W-:-:S04]  /*4480*/  IMAD.U32 R0, RZ, RZ, UR5 ;  /* 0x00000005ff007e24 */ /* 0x000fc8000f8e00ff */
[----:B------:R2:W4:Y:S02]  /*4490*/  REDUX UR7, R0 ;  /* 0x00000000000773c4 */ /* 0x0005240000000000 */
[----:B------:R1:W-:Y:S01]  /*44a0*/  UTCATOMSWS.AND URZ, UR5 ;  /* 0x0000000500ff79e3 */ /* 0x0003e20008000000 */
[----:B--2---:R-:W-:Y:S01]  /*44b0*/  LOP3.LUT R0, RZ, UR4, RZ, 0x33, !PT ;  /* 0x00000004ff007c12 */ /* 0x004fe2000f8e33ff */
[----:B------:R-:W-:Y:S02]  /*44c0*/  VOTEU.ANY UR4, UPT, PT ;  /* 0x0000000000047886 */ /* 0x000fe400038e0100 */
[----:B------:R-:W-:Y:S02]  /*44d0*/  UFLO.U32 UR4, UR4 ;  /* 0x00000004000472bd */ /* 0x000fe400080e0000 */
[----:B------:R-:W2:Y:S04]  /*44e0*/  REDUX UR6, R0 ;  /* 0x00000000000673c4 */ /* 0x000ea80000000000 */
[----:B-1----:R-:W-:-:S02]  /*44f0*/  ISETP.EQ.U32.AND P0, PT, R2, UR4, PT ;  /* 0x0000000402007c0c */ /* 0x002fc4000bf02070 */
[----:B----4-:R-:W-:-:S11]  /*4500*/  MOV R2, UR7 ;  /* 0x0000000700027c02 */ /* 0x010fd60008000f00 */
[----:B------:R1:W-:Y:S01]  /*4510*/  @P0 ATOMS.AND RZ, [UR8+0x14], R2 ;  /* 0x00001402ffff098c */ /* 0x0003e2000a800008 */
[----:B--2---:R-:W-:-:S05]  /*4520*/  IMAD.U32 R0, RZ, RZ, UR6 ;  /* 0x00000006ff007e24 */ /* 0x004fca000f8e00ff */
[----:B------:R1:W-:Y:S01]  /*4530*/  @P0 ATOMS.AND RZ, [UR8+0x18], R0 ;  /* 0x00001800ffff098c */ /* 0x0003e2000a800008 */
[----:B------:R-:W-:Y:S05]  /*4540*/  BRA `(.L_x_79) ;  /* 0x0000000000147947 */ /* 0x000fea0003800000 */
.L_x_78:
[----:B------:R-:W-:Y:S02]  /*4550*/  MOV R2, 0x4570 ;  /* 0x0000457000027802 */ /* 0x000fe40000000f00 */
[----:B---3-5:R-:W-:Y:S05]  /*4560*/  CALL.REL.NOINC `($__internal_0_$__cuda_sm10x_tcgen05_guardrail_trap_col_being_dealloced_not_returned_by_alloc) ;  /* 0x00000040007c7944 */ /* 0x028fea0003c00000 */
[----:B------:R-:W-:Y:S05]  /*4570*/  BRA `(.L_x_79) ;  /* 0x0000000000087947 */ /* 0x000fea0003800000 */
.L_x_77:
[----:B------:R-:W-:Y:S02]  /*4580*/  MOV R2, 0x45a0 ;  /* 0x000045a000027802 */ /* 0x000fe40000000f00 */
[----:B---3-5:R-:W-:Y:S05]  /*4590*/  CALL.REL.NOINC `($__internal_2_$__cuda_sm10x_tcgen05_guardrail_trap_unallocated_columns_being_dealloced) ;  /* 0x0000004000887944 */ /* 0x028fea0003c00000 */
.L_x_79:
[----:B------:R-:W-:Y:S01]  /*45a0*/  NOP ;  /* 0x0000000000007918 */ /* 0x000fe20000000000 */
[----:B------:R-:W-:Y:S05]  /*45b0*/  EXIT ;  /* 0x000000000000794d */ /* 0x000fea0003800000 */
.L_x_61:
[----:B------:R-:W-:-:S09]  /*45c0*/  UISETP.NE.OR UP0, UPT, UR22, 0x3, !UP4 ;  /* 0x000000031600788c */ /* 0x000fd2000e705670 */
[----:B------:R-:W-:Y:S05]  /*45d0*/  BRA.U UP0, `(.L_x_80) ;  /* 0x0000000d00f07547 */ /* 0x000fea000b800000 */
[----:B------:R-:W2:Y:S01]  /*45e0*/  LDCU UR33, c[0x0][0x370] ;  /* 0x00006e00ff2177ac */ /* 0x000ea20008000800 */
[----:B------:R-:W3:Y:S01]  /*45f0*/  LDC.64 R16, c[0x0][0x348] ;  /* 0x0000d200ff107b82 */ /* 0x000ee20000000a00 */
[----:B------:R-:W-:Y:S02]  /*4600*/  HFMA2 R13, -RZ, RZ, 0, 0 ;  /* 0x00000000ff0d7431 */ /* 0x000fe400000001ff */
[----:B------:R-:W-:Y:S01]  /*4610*/  IMAD.MOV.U32 R15, RZ, RZ, 0x1 ;  /* 0x00000001ff0f7424 */ /* 0x000fe200078e00ff */
[----:B------:R-:W2:Y:S01]  /*4620*/  LDCU.128 UR28, c[0x0][0xb10] ;  /* 0x00016200ff1c77ac */ /* 0x000ea20008000c00 */
[----:B------:R-:W-:Y:S01]  /*4630*/  IMAD.MOV.U32 R14, RZ, RZ, RZ ;  /* 0x000000ffff0e7224 */ /* 0x000fe200078e00ff */
[----:B------:R-:W-:Y:S01]  /*4640*/  MOV R7, 0x1000 ;  /* 0x0000100000077802 */ /* 0x000fe20000000f00 */
[----:B------:R-:W4:Y:S01]  /*4650*/  LDCU UR32, c[0x0][0x374] ;  /* 0x00006e80ff2077ac */ /* 0x000f220008000800 */
[----:B------:R-:W1:Y:S01]  /*4660*/  LDC.64 R2, c[0x0][0x888] ;  /* 0x00022200ff027b82 */ /* 0x000e620000000a00 */
[----:B------:R-:W4:Y:S01]  /*4670*/  LDCU UR15, c[0x0][0xb0c] ;  /* 0x00016180ff0f77ac */ /* 0x000f220008000800 */
[----:B------:R-:W4:Y:S06]  /*4680*/  LDCU UR38, c[0x0][0xb20] ;  /* 0x00016400ff2677ac */ /* 0x000f2c0008000800 */
[----:B------:R-:W1:Y:S01]  /*4690*/  LDC.64 R4, c[0x0][0x890] ;  /* 0x00022400ff047b82 */ /* 0x000e620000000a00 */
[----:B------:R-:W3:Y:S01]  /*46a0*/  LDCU UR4, c[0x0][0xb30] ;  /* 0x00016600ff0477ac */ /* 0x000ee20008000800 */
[----:B--2---:R-:W-:-:S02]  /*46b0*/  UIMAD.WIDE.U32 UR6, UR33, UR28, URZ ;  /* 0x0000001c210672a5 */ /* 0x004fc4000f8e00ff */
[----:B----4-:R-:W-:Y:S01]  /*46c0*/  UIMAD.WIDE.U32 UR8, UR32, UR31, URZ ;  /* 0x0000001f200872a5 */ /* 0x010fe2000f8e00ff */
[----:B------:R-:W-:Y:S01]  /*46d0*/  UMOV UR24, 0x400 ;  /* 0x0000040000187882 */ /* 0x000fe20000000000 */
[----:B------:R-:W-:-:S03]  /*46e0*/  UPLOP3.LUT UP3, UPT, UPT, UPT, UPT, 0x40, 0x4 ;  /* 0x000000000004789c */ /* 0x000fc60003f6e870 */
[----:B------:R-:W-:Y:S01]  /*46f0*/  UMOV UR6, UR7 ;  /* 0x0000000700067c82 */ /* 0x000fe20008000000 */
[----:B------:R-:W-:Y:S01]  /*4700*/  UISETP.GE.AND UP0, UPT, UR42, 0x1, UPT ;  /* 0x000000012a00788c */ /* 0x000fe2000bf06270 */
[----:B------:R-:W-:Y:S01]  /*4710*/  UMOV UR34, UR9 ;  /* 0x0000000900227c82 */ /* 0x000fe20008000000 */
[----:B------:R-:W-:Y:S01]  /*4720*/  UISETP.NE.AND UP4, UPT, UR42, 0x1, UPT ;  /* 0x000000012a00788c */ /* 0x000fe2000bf85270 */
[----:B------:R-:W2:Y:S01]  /*4730*/  LDCU.64 UR16, c[0x0][0xb28] ;  /* 0x00016500ff1077ac */ /* 0x000ea20008000a00 */
[----:B------:R-:W-:Y:S02]  /*4740*/  ULEA UR24, UR54, UR24, 0x18 ;  /* 0x0000001836187291 */ /* 0x000fe4000f8ec0ff */
[----:B------:R-:W-:Y:S02]  /*4750*/  UISETP.NE.AND UP6, UPT, UR15, 0x1, UPT ;  /* 0x000000010f00788c */ /* 0x000fe4000bfc5270 */
[----:B------:R-:W-:Y:S02]  /*4760*/  UISETP.NE.AND UP5, UPT, UR30, 0x1, UPT ;  /* 0x000000011e00788c */ /* 0x000fe4000bfa5270 */
[----:B------:R-:W-:-:S02]  /*4770*/  USHF.R.U32.HI UR35, URZ, UR29, UR6 ;  /* 0x0000001dff237299 */ /* 0x000fc40008011606 */
[----:B------:R-:W-:Y:S02]  /*4780*/  USHF.R.U32.HI UR34, URZ, UR38, UR34 ;  /* 0x00000026ff227299 */ /* 0x000fe40008011622 */
[----:B---3--:R-:W-:Y:S01]  /*4790*/  UISETP.NE.AND UP2, UPT, UR4, 0x1, UPT ;  /* 0x000000010400788c */ /* 0x008fe2000bf45270 */
[----:B------:R-:W-:-:S10]  /*47a0*/  UMOV UR12, URZ ;  /* 0x000000ff000c7c82 */ /* 0x000fd40008000000 */
.L_x_89:
[C---:B------:R-:W-:Y:S02]  /*47b0*/  LEA R12, R14.reuse, UR24, 0x3 ;  /* 0x000000180e0c7c11 */ /* 0x040fe4000f8e18ff */
[----:B------:R-:W-:Y:S02]  /*47c0*/  SHF.L.U32 R0, R13, 0x1f, RZ ;  /* 0x0000001f0d007819 */ /* 0x000fe400000006ff */
[----:B------:R-:W-:Y:S02]  /*47d0*/  LEA R8, R14, UR24, 0x4 ;  /* 0x000000180e087c11 */ /* 0x000fe4000f8e20ff */
[----:B---3--:R-:W3:Y:S02]  /*47e0*/  SYNCS.PHASECHK.TRANS64.TRYWAIT P0, [R12+URZ+0xa0], R0 ;  /* 0x0000a0000c0075a7 */ /* 0x008ee400080011ff */
[----:B---3--:R-:W-:Y:S05]  /*47f0*/  @!P0 BRA `(.L_x_81) ;  /* 0x0000003800fc8947 */ /* 0x008fea0003800000 */
.L_x_159:
        /* <DEDUP_REMOVED lines=8> */
[----:B----4-:R-:W-:Y:S11]  /*4880*/  LOP3.LUT P0, RZ, R10, 0x1, RZ, 0xc0, !PT ;  /* 0x000000010aff7812 */ /* 0x010ff6000780c0ff */
[----:B------:R-:W-:Y:S02]  /*4890*/  @!UPT UIADD3 URZ, UPT, UPT, URZ, URZ, URZ ;  /* 0x000000fffffff290 */ /* 0x000fe4000fffe0ff */
[----:B-1----:R-:W-:Y:S01]  /*48a0*/  VOTEU.ANY UP1, P0 ;  /* 0x0000000000ff7886 */ /* 0x002fe20000020100 */
[----:B------:R-:W-:Y:S11]  /*48b0*/  PLOP3.LUT P0, PT, PT, PT, UP1, 0x80, 0x8 ;  /* 0x000000000008781c */ /* 0x000ff60003f0f018 */
[----:B------:R-:W-:Y:S02]  /*48c0*/  @!UPT UIADD3 URZ, UPT, UPT, URZ, URZ, URZ ;  /* 0x000000fffffff290 */ /* 0x000fe4000fffe0ff */
[----:B---3--:R-:W-:Y:S02]  /*48d0*/  @P0 SHF.R.U32.HI R0, RZ, 0x10, R9 ;  /* 0x00000010ff000819 */ /* 0x008fe40000011609 */
[----:B------:R-:W-:Y:S02]  /*48e0*/  @P0 MOV R6, R8 ;  /* 0x0000000800060202 */ /* 0x000fe40000000f00 */
[----:B------:R-:W-:Y:S01]  /*48f0*/  @P0 R2UR UR4, R0 ;  /* 0x00000000000402ca */ /* 0x000fe200000e0000 */
[----:B------:R-:W-:Y:S01]  /*4900*/  VIADD R0, R12, 0xb0 ;  /* 0x000000b00c007836 */ /* 0x000fe20000000000 */
[----:B------:R-:W-:Y:S02]  /*4910*/  @P0 LOP3.LUT R8, R9, 0xffff, RZ, 0xc0, !PT ;  /* 0x0000ffff09080812 */ /* 0x000fe400078ec0ff */
[----:B------:R-:W-:Y:S02]  /*4920*/  @P0 R2UR UR6, R6 ;  /* 0x00000000060602ca */ /* 0x000fe400000e0000 */
[----:B------:R-:W-:Y:S02]  /*4930*/  PRMT R0, RZ, 0x654, R0 ;  /* 0x00000654ff007816 */ /* 0x000fe40000000000 */
[----:B------:R-:W-:Y:S02]  /*4940*/  @P0 R2UR UR5, R8 ;  /* 0x00000000080502ca */ /* 0x000fe400000e0000 */
[----:B------:R1:W-:Y:S03]  /*4950*/  SYNCS.ARRIVE.TRANS64.RED.A1T0 RZ, [R0+URZ], RZ ;  /* 0x000000ff00ff79a7 */ /* 0x0003e600081004ff */
[----:B------:R-:W-:Y:S04]  /*4960*/  @UP1 UMOV UR27, UR4 ;  /* 0x00000004001b1c82 */ /* 0x000fe80008000000 */
[----:B------:R-:W-:Y:S04]  /*4970*/  @UP1 UMOV UR14, UR6 ;  /* 0x00000006000e1c82 */ /* 0x000fe80008000000 */
[----:B------:R-:W-:Y:S01]  /*4980*/  @UP1 UMOV UR13, UR5 ;  /* 0x00000005000d1c82 */ /* 0x000fe20008000000 */
[----:B------:R-:W-:Y:S05]  /*4990*/  BRA.U !UP0, `(.L_x_82) ;  /* 0x0000000108a47547 */ /* 0x000fea000b800000 */
[----:B------:R-:W-:Y:S02]  /*49a0*/  UIMAD.WIDE.U32 UR8, UR13, UR31, URZ ;  /* 0x0000001f0d0872a5 */ /* 0x000fe4000f8e00ff */
[----:B------:R-:W-:Y:S02]  /*49b0*/  UIMAD.WIDE.U32 UR10, UR14, UR28, URZ ;  /* 0x0000001c0e0a72a5 */ /* 0x000fe4000f8e00ff */
[----:B------:R-:W-:Y:S02]  /*49c0*/  USEL UR4, UR32, UR34, !UP5 ;  /* 0x0000002220047287 */ /* 0x000fe4000e800000 */
[----:B------:R-:W-:Y:S02]  /*49d0*/  USEL UR7, UR33, UR35, !UP6 ;  /* 0x0000002321077287 */ /* 0x000fe4000f000000 */
[----:B--2---:R-:W-:Y:S02]  /*49e0*/  UIMAD.WIDE.U32 UR18, UR4, UR16, URZ ;  /* 0x00000010041272a5 */ /* 0x004fe4000f8e00ff */
[----:B------:R-:W-:Y:S01]  /*49f0*/  UIMAD.WIDE.U32 UR20, UR7, UR16, URZ ;  /* 0x00000010071472a5 */ /* 0x000fe2000f8e00ff */
[----:B------:R-:W-:Y:S02]  /*4a00*/  UMOV UR5, UR9 ;  /* 0x0000000900057c82 */ /* 0x000fe40008000000 */
[----:B------:R-:W-:Y:S03]  /*4a10*/  USHF.R.U32.HI UR6, URZ, UR38, UR5 ;  /* 0x00000026ff067299 */ /* 0x000fe60008011605 */
[----:B------:R-:W-:Y:S01]  /*4a20*/  UMOV UR5, UR11 ;  /* 0x0000000b00057c82 */ /* 0x000fe20008000000 */
[----:B------:R-:W-:Y:S02]  /*4a30*/  USEL UR6, UR13, UR6, !UP5 ;  /* 0x000000060d067287 */ /* 0x000fe4000e800000 */
[----:B------:R-:W-:Y:S02]  /*4a40*/  USHF.R.U32.HI UR8, URZ, UR29, UR5 ;  /* 0x0000001dff087299 */ /* 0x000fe40008011605 */
[----:B------:R-:W-:Y:S01]  /*4a50*/  UIMAD.WIDE.U32 UR10, UR6, UR16, URZ ;  /* 0x00000010060a72a5 */ /* 0x000fe2000f8e00ff */
[----:B------:R-:W-:Y:S02]  /*4a60*/  UMOV UR5, UR19 ;  /* 0x0000001300057c82 */ /* 0x000fe40008000000 */
[----:B------:R-:W-:Y:S03]  /*4a70*/  @UP4 USHF.R.U32.HI UR4, URZ, UR17, UR5 ;  /* 0x00000011ff044299 */ /* 0x000fe60008011605 */
[----:B------:R-:W-:Y:S01]  /*4a80*/  UMOV UR5, UR21 ;  /* 0x0000001500057c82 */ /* 0x000fe20008000000 */
[----:B------:R-:W-:Y:S02]  /*4a90*/  UIMAD UR4, UR42, UR4, URZ ;  /* 0x000000042a0472a4 */ /* 0x000fe4000f8e02ff */
[----:B------:R-:W-:Y:S02]  /*4aa0*/  @UP4 USHF.R.U32.HI UR7, URZ, UR17, UR5 ;  /* 0x00000011ff074299 */ /* 0x000fe40008011605 */
[----:B------:R-:W-:Y:S02]  /*4ab0*/  USEL UR5, UR14, UR8, !UP6 ;  /* 0x000000080e057287 */ /* 0x000fe4000f000000 */
[----:B------:R-:W-:Y:S02]  /*4ac0*/  UIMAD UR8, UR42, UR7, URZ ;  /* 0x000000072a0872a4 */ /* 0x000fe4000f8e02ff */
[----:B------:R-:W-:Y:S03]  /*4ad0*/  UISETP.GE.AND UP0, UPT, UR6, UR4, UPT ;  /* 0x000000040600728c */ /* 0x000fe6000bf06270 */
[----:B------:R-:W-:Y:S01]  /*4ae0*/  UMOV UR4, UR11 ;  /* 0x0000000b00047c82 */ /* 0x000fe20008000000 */
[----:B------:R-:W-:Y:S02]  /*4af0*/  UISETP.GE.OR UP0, UPT, UR5, UR8, UP0 ;  /* 0x000000080500728c */ /* 0x000fe40008706670 */
[----:B------:R-:W-:Y:S02]  /*4b00*/  USHF.R.U32.HI UR4, URZ, UR17, UR4 ;  /* 0x00000011ff047299 */ /* 0x000fe40008011604 */
[----:B------:R-:W-:Y:S02]  /*4b10*/  UIMAD.WIDE.U32 UR8, UR5, UR16, URZ ;  /* 0x00000010050872a5 */ /* 0x000fe4000f8e00ff */
[----:B------:R-:W-:Y:S04]  /*4b20*/  USEL UR10, UR6, UR4, !UP4 ;  /* 0x00000004060a7287 */ /* 0x000fe8000e000000 */
[----:B------:R-:W-:Y:S01]  /*4b30*/  UIADD3 UR11, UPT, UPT, -UR10, URZ, URZ ;  /* 0x000000ff0a0b7290 */ /* 0x000fe2000fffe1ff */
[----:B------:R-:W-:Y:S02]  /*4b40*/  @!UP0 UMOV UR4, UR9 ;  /* 0x0000000900048c82 */ /* 0x000fe40008000000 */
[----:B------:R-:W-:Y:S02]  /*4b50*/  @!UP0 USHF.R.U32.HI UR4, URZ, UR17, UR4 ;  /* 0x00000011ff048299 */ /* 0x000fe40008011604 */
[----:B------:R-:W-:Y:S02]  /*4b60*/  UIMAD UR8, UR42, UR11, UR6 ;  /* 0x0000000b2a0872a4 */ /* 0x000fe4000f8e0206 */
[----:B------:R-:W-:Y:S04]  /*4b70*/  @!UP0 USEL UR4, UR5, UR4, !UP4 ;  /* 0x0000000405048287 */ /* 0x000fe8000e000000 */
[----:B------:R-:W-:Y:S02]  /*4b80*/  @!UP0 UIMAD UR8, UR7, UR8, UR4 ;  /* 0x00000008070882a4 */ /* 0x000fe4000f8e0204 */
[----:B------:R-:W-:Y:S02]  /*4b90*/  @!UP0 UIADD3 UR9, UPT, UPT, UR10, -UR4, URZ ;  /* 0x800000040a098290 */ /* 0x000fe4000fffe0ff */
[----:B------:R-:W-:Y:S02]  /*4ba0*/  UIADD3 UR4, UPT, UPT, -UR5, URZ, URZ ;  /* 0x000000ff05047290 */ /* 0x000fe4000fffe1ff */
[----:B------:R-:W-:Y:S02]  /*4bb0*/  UIADD3 UR7, UPT, UPT, -UR6, URZ, URZ ;  /* 0x000000ff06077290 */ /* 0x000fe4000fffe1ff */
[----:B------:R-:W-:Y:S02]  /*4bc0*/  @!UP0 UIMAD UR6, UR9, UR42, UR5 ;  /* 0x0000002a090682a4 */ /* 0x000fe4000f8e0205 */
[----:B------:R-:W-:Y:S02]  /*4bd0*/  UIMAD UR14, UR15, UR4, UR14 ;  /* 0x000000040f0e72a4 */ /* 0x000fe4000f8e020e */
[----:B------:R-:W-:Y:S01]  /*4be0*/  UIMAD UR13, UR30, UR7, UR13 ;  /* 0x000000071e0d72a4 */ /* 0x000fe2000f8e020d */
[----:B------:R-:W-:Y:S02]  /*4bf0*/  @!UP0 UMOV UR5, UR8 ;  /* 0x0000000800058c82 */ /* 0x000fe40008000000 */
[----:B------:R-:W-:Y:S02]  /*4c00*/  UIMAD UR14, UR5, UR15, UR14 ;  /* 0x0000000f050e72a4 */ /* 0x000fe4000f8e020e */
[----:B------:R-:W-:Y:S11]  /*4c10*/  UIMAD UR13, UR6, UR30, UR13 ;  /* 0x0000001e060d72a4 */ /* 0x000ff6000f8e020d */
[----:B------:R-:W-:Y:S01]  /*4c20*/  @!UPT UIADD3 URZ, UPT, UPT, URZ, URZ, URZ ;  /* 0x000000fffffff290 */ /* 0x000fe2000fffe0ff */
.L_x_82:
[----:B------:R-:W3:Y:S01]  /*4c30*/  @!UP2 LDCU.128 UR20, c[0x0][0xb10] ;  /* 0x00016200ff14a7ac */ /* 0x000ee20008000c00 */
[C---:B------:R-:W-:Y:S02]  /*4c40*/  ISETP.NE.U32.AND P1, PT, R4.reuse, RZ, PT ;  /* 0x000000ff0400720c */ /* 0x040fe40003f25070 */
[----:B------:R-:W-:Y:S02]  /*4c50*/  ISETP.NE.U32.AND P0, PT, R4, RZ, PT ;  /* 0x000000ff0400720c */ /* 0x000fe40003f05070 */
[C---:B------:R-:W-:Y:S02]  /*4c60*/  ISETP.NE.AND.EX P1, PT, R5.reuse, RZ, PT, P1 ;  /* 0x000000ff0500720c */ /* 0x040fe40003f25310 */
[----:B------:R-:W-:Y:S01]  /*4c70*/  ISETP.NE.AND.EX P0, PT, R5, RZ, PT, P0 ;  /* 0x000000ff0500720c */ /* 0x000fe20003f05300 */
[----:B------:R-:W4:Y:S01]  /*4c80*/  @!UP2 LDCU UR5, c[0x0][0xb0c] ;  /* 0x00016180ff05a7ac */ /* 0x000f220008000800 */
[----:B------:R-:W-:Y:S02]  /*4c90*/  USHF.L.U32 UR11, UR25, 0x6, URZ ;  /* 0x00000006190b7899 */ /* 0x000fe400080006ff */
[----:B------:R-:W-:Y:S02]  /*4ca0*/  USHF.L.U32 UR10, UR26, 0x6, URZ ;  /* 0x000000061a0a7899 */ /* 0x000fe400080006ff */
[----:B---3--:R-:W-:Y:S07]  /*4cb0*/  UIMAD.WIDE.U32 UR6, UR14, UR20, URZ ;  /* 0x000000140e0672a5 */ /* 0x008fee000f8e00ff */
[----:B------:R-:W-:Y:S01]  /*4cc0*/  @!UP2 UMOV UR4, UR7 ;  /* 0x000000070004ac82 */ /* 0x000fe20008000000 */
[----:B----4-:R-:W-:Y:S02]  /*4cd0*/  @!UP2 UISETP.NE.AND UP0, UPT, UR5, 0x1, UPT ;  /* 0x000000010500a88c */ /* 0x010fe4000bf05270 */
[----:B------:R-:W-:Y:S02]  /*4ce0*/  @!UP2 USHF.R.U32.HI UR4, URZ, UR21, UR4 ;  /* 0x00000015ff04a299 */ /* 0x000fe40008011604 */
[----:B------:R-:W-:Y:S02]  /*4cf0*/  UIMAD.WIDE.U32 UR6, UR13, UR23, URZ ;  /* 0x000000170d0672a5 */ /* 0x000fe4000f8e00ff */
[----:B------:R-:W-:Y:S02]  /*4d00*/  @!UP2 USEL UR8, UR14, UR4, !UP0 ;  /* 0x000000040e08a287 */ /* 0x000fe4000c000000 */
[----:B------:R-:W-:Y:S03]  /*4d10*/  @!UP2 UISETP.NE.AND UP0, UPT, UR22, 0x1, UPT ;  /* 0x000000011600a88c */ /* 0x000fe6000bf05270 */
[----:B------:R-:W-:Y:S02]  /*4d20*/  @!UP2 UMOV UR6, UR7 ;  /* 0x000000070006ac82 */ /* 0x000fe40008000000 */
[----:B------:R-:W3:Y:S02]  /*4d30*/  @!UP2 LDCU UR4, c[0x0][0xb20] ;  /* 0x00016400ff04a7ac */ /* 0x000ee40008000800 */
[----:B---3--:R-:W-:Y:S04]  /*4d40*/  @!UP2 USHF.R.U32.HI UR6, URZ, UR4, UR6 ;  /* 0x00000004ff06a299 */ /* 0x008fe80008011606 */
[----:B------:R-:W-:Y:S04]  /*4d50*/  @!UP2 USEL UR6, UR13, UR6, !UP0 ;  /* 0x000000060d06a287 */ /* 0x000fe8000c000000 */
[----:B------:R-:W-:Y:S02]  /*4d60*/  @!UP2 UIADD3 UR4, UPT, UPT, -UR8, UR6, URZ ;  /* 0x000000060804a290 */ /* 0x000fe4000fffe1ff */
[----:B------:R-:W-:Y:S02]  /*4d70*/  @!UP2 UIADD3 UR6, UPT, UPT, UR8, -UR6, URZ ;  /* 0x800000060806a290 */ /* 0x000fe4000fffe0ff */
[----:B------:R-:W-:Y:S02]  /*4d80*/  @!UP2 UIMAD UR14, UR4, UR5, UR14 ;  /* 0x00000005040ea2a4 */ /* 0x000fe4000f8e020e */
[----:B------:R-:W-:Y:S01]  /*4d90*/  @!UP2 UIMAD UR13, UR6, UR22, UR13 ;  /* 0x00000016060da2a4 */ /* 0x000fe2000f8e020d */
[----:B------:R-:W-:Y:S11]  /*4da0*/  BRA.U UP3, `(.L_x_83) ;  /* 0x0000000103107547 */ /* 0x000ff6000b800000 */
[----:B------:R-:W-:Y:S04]  /*4db0*/  MOV R6, UR37 ;  /* 0x0000002500067c02 */ /* 0x000fe80008000f00 */
[----:B------:R-:W-:Y:S04]  /*4dc0*/  SHF.L.U32 R6, R6, 0x1f, RZ ;  /* 0x0000001f06067819 */ /* 0x000fe800000006ff */
[----:B------:R-:W3:Y:S02]  /*4dd0*/  SYNCS.PHASECHK.TRANS64.TRYWAIT P2, [UR24+0x98], R6 ;  /* 0x00009806ff0075a7 */ /* 0x000ee40008041118 */
[----:B---3--:R-:W-:Y:S05]  /*4de0*/  @!P2 BRA `(.L_x_84) ;  /* 0x000000340094a947 */ /* 0x008fea0003800000 */
.L_x_83:
[----:B------:R-:W-:Y:S05]  /*4df0*/  @!P1 BRA `(.L_x_85) ;  /* 0x0000000000309947 */ /* 0x000fea0003800000 */
[----:B------:R-:W-:Y:S01]  /*4e00*/  ISETP.NE.U32.AND P1, PT, R2, RZ, PT ;  /* 0x000000ff0200720c */ /* 0x000fe20003f25070 */
[----:B------:R-:W3:Y:S01]  /*4e10*/  LDCU.64 UR4, c[0x0][0x358] ;  /* 0x00006b00ff0477ac */ /* 0x000ee20008000a00 */
[----:B------:R-:W-:Y:S02]  /*4e20*/  IMAD.MOV.U32 R45, RZ, RZ, 0x1 ;  /* 0x00000001ff2d7424 */ /* 0x000fe400078e00ff */
[----:B------:R-:W-:Y:S11]  /*4e30*/  ISETP.NE.AND.EX P1, PT, R3, RZ, PT, P1 ;  /* 0x000000ff0300720c */ /* 0x000ff60003f25310 */
[----:B------:R-:W-:Y:S02]  /*4e40*/  @!UPT UIADD3 URZ, UPT, UPT, URZ, URZ, URZ ;  /* 0x000000fffffff290 */ /* 0x000fe4000fffe0ff */
[----:B------:R-:W4:Y:S01]  /*4e50*/  @P1 LDC.64 R8, c[0x0][0x888] ;  /* 0x00022200ff081b82 */ /* 0x000f220000000a00 */
[----:B-1----:R-:W-:Y:S04]  /*4e60*/  @P1 IMAD R0, R4, UR36, RZ ;  /* 0x0000002404001c24 */ /* 0x002fe8000f8e02ff */
[----:B----4-:R-:W-:Y:S04]  /*4e70*/  @P1 IMAD.WIDE R8, R0, 0x4, R8 ;  /* 0x0000000400081825 */ /* 0x010fe800078e0208 */
[----:B------:R-:W-:Y:S01]  /*4e80*/  HFMA2 R0, -RZ, RZ, 0, 5.9604644775390625e-08 ;  /* 0x00000001ff007431 */ /* 0x000fe200000001ff */
[----:B---3-5:R3:W5:Y:S04]  /*4e90*/  @P1 LDG.E R26, desc[UR4][R8.64] ;  /* 0x00000004081a1981 */ /* 0x028768000c1e1900 */
[----:B------:R-:W-:Y:S01]  /*4ea0*/  @!P1 PRMT R45, R0, 0x7610, R45 ;  /* 0x00007610002d9816 */ /* 0x000fe2000000002d */
[----:B---3--:R-:W4:Y:S06]  /*4eb0*/  @!P1 LDC R26, c[0x0][0x880] ;  /* 0x00022000ff1a9b82 */ /* 0x008f2c0000000800 */
.L_x_85:
[----:B----45:R-:W-:Y:S01]  /*4ec0*/  @!P0 FSETP.EQ.AND P1, PT, R26, RZ, PT ;  /* 0x000000ff1a00820b */ /* 0x030fe20003f22000 */
[----:B------:R-:W-:Y:S01]  /*4ed0*/  @!UPT UIADD3 URZ, UPT, UPT, URZ, URZ, URZ ;  /* 0x000000fffffff290 */ /* 0x000fe2000fffe0ff */
[----:B------:R-:W-:Y:S11]  /*4ee0*/  @!P0 BRA `(.L_x_86) ;  /* 0x0000000000188947 */ /* 0x000ff60003800000 */
[----:B------:R-:W-:Y:S02]  /*4ef0*/  LOP3.LUT P0, RZ, R45, 0xff, RZ, 0xc0, !PT ;  /* 0x000000ff2dff7812 */ /* 0x000fe4000780c0ff */
[----:B------:R-:W-:Y:S04]  /*4f00*/  ISETP.NE.U32.AND P1, PT, R2, RZ, PT ;  /* 0x000000ff0200720c */ /* 0x000fe80003f25070 */
[----:B------:R-:W-:Y:S04]  /*4f10*/  ISETP.NE.AND.EX P1, PT, R3, RZ, PT, P1 ;  /* 0x000000ff0300720c */ /* 0x000fe80003f25310 */
[----:B------:R-:W-:Y:S03]  /*4f20*/  PLOP3.LUT P1, PT, P1, PT, PT, 0x8, 0x80 ;  /* 0x000000000080781c */ /* 0x000fe60000f2e170 */
[----:B------:R-:W-:Y:S11]  /*4f30*/  @P0 FSETP.EQ.AND P1, PT, R26, RZ, PT ;  /* 0x000000ff1a00020b */ /* 0x000ff60003f22000 */
[----:B------:R-:W-:Y:S02]  /*4f40*/  @!UPT UIADD3 URZ, UPT, UPT, URZ, URZ, URZ ;  /* 0x000000fffffff290 */ /* 0x000fe4000fffe0ff */
.L_x_86:
[----:B------:R-:W-:Y:S01]  /*4f50*/  ULEA UR4, UR12, UR24, 0x3 ;  /* 0x000000180c047291 */ /* 0x000fe2000f8e18ff */
[----:B------:R-:W-:Y:S02]  /*4f60*/  SHF.L.U32 R9, R15, 0x1f, RZ ;  /* 0x0000001f0f097819 */ /* 0x000fe400000006ff */
[----:B------:R-:W-:Y:S04]  /*4f70*/  ELECT P0, URZ, PT ;  /* 0x0000000000ff782f */ /* 0x000fe80003800000 */
[----:B------:R-:W-:Y:S02]  /*4f80*/  PLOP3.LUT P1, PT, P1, P0, PT, 0xf2, 0x2f ;  /* 0x00000000002f781c */ /* 0x000fe40000f21e72 */
[----:B------:R-:W3:Y:S11]  /*4f90*/  SYNCS.PHASECHK.TRANS64.TRYWAIT P2, [UR4+0x78], R9 ;  /* 0x00007809ff0075a7 */ /* 0x000ef60008041104 */
[----:B------:R-:W-:Y:S05]  /*4fa0*/  @!P1 IADD3 R8, P0, PT, R16, 0x580, RZ ;  /* 0x0000058010089810 */ /* 0x000fea0007f1e0ff */
[----:B-1----:R-:W-:Y:S01]  /*4fb0*/  @!P1 IMAD.X R6, RZ, RZ, R17, P0 ;  /* 0x000000ffff069224 */ /* 0x002fe200000e0611 */
[----:B---3--:R-:W-:Y:S07]  /*4fc0*/  @!P2 BRA `(.L_x_87) ;  /* 0x000000340034a947 */ /* 0x008fee0003800000 */
.L_x_162:
[----:B------:R-:W-:Y:S01]  /*4fd0*/  @!P1 R2UR UR7, R6 ;  /* 0x00000000060792ca */ /* 0x000fe200000e0000 */
[----:B------:R-:W-:Y:S01]  /*4fe0*/  UIADD3 UR5, UPT, UPT, UR12, 0x1, URZ ;  /* 0x000000010c057890 */ /* 0x000fe2000fffe0ff */
[----:B------:R-:W-:Y:S01]  /*4ff0*/  @!P1 R2UR UR6, R8 ;  /* 0x00000000080692ca */ /* 0x000fe200000e0000 */
[----:B------:R-:W-:Y:S01]  /*5000*/  UIADD3 UR9, UPT, UPT, UR4, 0x60, URZ ;  /* 0x0000006004097890 */ /* 0x000fe2000fffe0ff */
[----:B------:R-:W-:Y:S01]  /*5010*/  @!P1 IMAD.MOV.U32 R6, RZ, RZ, 0x1000 ;  /* 0x00001000ff069424 */ /* 0x000fe200078e00ff */
[----:B------:R-:W-:Y:S01]  /*5020*/  UISETP.NE.AND UP0, UPT, UR5, 0x3, UPT ;  /* 0x000000030500788c */ /* 0x000fe2000bf05270 */
[----:B------:R-:W-:Y:S01]  /*5030*/  VIADD R14, R14, 0x1 ;  /* 0x000000010e0e7836 */ /* 0x000fe20000000000 */
[----:B------:R-:W-:Y:S01]  /*5040*/  UMOV UR22, 0x0 ;  /* 0x0000000000167882 */ /* 0x000fe20000000000 */
[----:B------:R-:W-:Y:S01]  /*5050*/  UMOV UR23, 0x10000000 ;  /* 0x1000000000177882 */ /* 0x000fe20000000000 */
[----:B------:R-:W-:Y:S04]  /*5060*/  UPRMT UR20, UR54, 0x654, UR9 ;  /* 0x0000065436147896 */ /* 0x000fe80008000009 */
[----:B-1----:R-:W-:Y:S01]  /*5070*/  IMAD.U32 R9, RZ, RZ, UR7 ;  /* 0x00000007ff097e24 */ /* 0x002fe2000f8e00ff */
[----:B------:R-:W-:Y:S01]  /*5080*/  USEL UR7, URZ, 0x1, UP0 ;  /* 0x00000001ff077887 */ /* 0x000fe20008000000 */
[----:B------:R-:W-:Y:S01]  /*5090*/  IMAD.U32 R8, RZ, RZ, UR6 ;  /* 0x00000006ff087e24 */ /* 0x000fe2000f8e00ff */
[----:B------:R-:W-:Y:S02]  /*50a0*/  USEL UR6, UR5, URZ, UP0 ;  /* 0x000000ff05067287 */ /* 0x000fe40008000000 */
[----:B------:R-:W-:Y:S01]  /*50b0*/  VOTEU.ALL UP0, P1 ;  /* 0x0000000000ff7886 */ /* 0x000fe20000800000 */
[----:B------:R-:W-:Y:S02]  /*50c0*/  @!P1 R2UR UR19, R9 ;  /* 0x00000000091392ca */ /* 0x000fe400000e0000 */
[----:B------:R-:W-:Y:S02]  /*50d0*/  @!P1 R2UR UR18, R8 ;  /* 0x00000000081292ca */ /* 0x000fe400000e0000 */
[----:B------:R-:W-:Y:S01]  /*50e0*/  @!UP0 ULEA UR5, UR12, UR24, 0xc ;  /* 0x000000180c058291 */ /* 0x000fe2000f8e60ff */
[----:B------:R-:W-:Y:S02]  /*50f0*/  LOP3.LUT R15, R15, UR7, RZ, 0x3c, !PT ;  /* 0x000000070f0f7c12 */ /* 0x000fe4000f8e3cff */
[----:B------:R-:W-:Y:S01]  /*5100*/  UMOV UR12, UR36 ;  /* 0x00000024000c7c82 */ /* 0x000fe20008000000 */
[----:B------:R-:W-:Y:S01]  /*5110*/  @!UP0 UIADD3 UR8, UPT, UPT, UR5, 0x200, URZ ;  /* 0x0000020005088890 */ /* 0x000fe2000fffe0ff */
[----:B------:R-:W-:Y:S01]  /*5120*/  SHF.L.U32 R0, R15, 0x1f, RZ ;  /* 0x0000001f0f007819 */ /* 0x000fe200000006ff */
[----:B------:R-:W-:Y:S01]  /*5130*/  VOTEU.ALL UP0, P1 ;  /* 0x0000000000ff7886 */ /* 0x000fe20000800000 */
[----:B------:R-:W-:Y:S06]  /*5140*/  ULEA UR5, UR6, UR24, 0x3 ;  /* 0x0000001806057291 */ /* 0x000fec000f8e18ff */
[----:B------:R1:W-:Y:S01]  /*5150*/  @!UP0 UTMALDG.3D [UR8], [UR18], desc[UR22] ;  /* 0x00001608120085b4 */ /* 0x0003e20008011000 */
[----:B------:R1:W-:Y:S01]  /*5160*/  @!P1 SYNCS.ARRIVE.TRANS64.RED.A0TR RZ, [UR4+0x60], R6 ;  /* 0x00006006ffff99a7 */ /* 0x0003e20008300404 */
[----:B------:R-:W-:Y:S01]  /*5170*/  SYNCS.ARRIVE.TRANS64.RED.A1T0 RZ, [UR20], RZ ;  /* 0x000000ffffff79a7 */ /* 0x000fe20008100414 */
[----:B------:R-:W3:Y:S02]  /*5180*/  SYNCS.PHASECHK.TRANS64.TRYWAIT P0, [UR5+0x78], R0 ;  /* 0x00007800ff0075a7 */ /* 0x000ee40008001105 */
[----:B-1-3--:R-:W-:Y:S05]  /*5190*/  @!P0 BRA `(.L_x_88) ;  /* 0x0000003000d88947 */ /* 0x00afea0003800000 */
.L_x_164:
[----:B------:R-:W-:Y:S01]  /*51a0*/  UIADD3 UR9, UPT, UPT, UR5, 0x60, URZ ;  /* 0x0000006005097890 */ /* 0x000fe2000fffe0ff */
[----:B-1----:R-:W-:Y:S01]  /*51b0*/  @!P1 IADD3 R6, P0, PT, R16, 0x580, RZ ;  /* 0x0000058010069810 */ /* 0x002fe20007f1e0ff */
[----:B------:R-:W-:Y:S01]  /*51c0*/  UPLOP3.LUT UP3, UPT, UPT, UPT, UPT, 0x80, 0x8 ;  /* 0x000000000008789c */ /* 0x000fe20003f6f070 */
[----:B------:R-:W-:Y:S01]  /*51d0*/  R2UR UR23, R47 ;  /* 0x000000002f1772ca */ /* 0x000fe200000e0000 */
[----:B------:R-:W-:Y:S01]  /*51e0*/  UMOV UR20, 0x0 ;  /* 0x0000000000147882 */ /* 0x000fe20000000000 */
[----:B------:R-:W-:Y:S01]  /*51f0*/  @!P1 R2UR UR7, R6 ;  /* 0x00000000060792ca */ /* 0x000fe200000e0000 */
[----:B------:R-:W-:Y:S01]  /*5200*/  @!P1 IMAD.X R0, RZ, RZ, R17, P0 ;  /* 0x000000ffff009224 */ /* 0x000fe200000e0611 */
[----:B------:R-:W-:Y:S01]  /*5210*/  UMOV UR21, 0x10000000 ;  /* 0x1000000000157882 */ /* 0x000fe20000000000 */
[----:B------:R-:W-:Y:S01]  /*5220*/  UMOV UR12, UR36 ;  /* 0x00000024000c7c82 */ /* 0x000fe20008000000 */
[----:B------:R-:W-:Y:S01]  /*5230*/  VOTEU.ALL UP0, P1 ;  /* 0x0000000000ff7886 */ /* 0x000fe20000800000 */
[----:B------:R-:W-:Y:S01]  /*5240*/  R2UR UR22, R48 ;  /* 0x00000000301672ca */ /* 0x000fe200000e0000 */
[----:B------:R-:W-:Y:S01]  /*5250*/  UMOV UR36, UR27 ;  /* 0x0000001b00247c82 */ /* 0x000fe20008000000 */
[----:B------:R-:W-:Y:S02]  /*5260*/  @!P1 R2UR UR4, R0 ;  /* 0x00000000000492ca */ /* 0x000fe400000e0000 */
[----:B------:R-:W-:Y:S01]  /*5270*/  @!UP0 UIADD3 UR10, UPT, UPT, UR10, 0x20, URZ ;  /* 0x000000200a0a8890 */ /* 0x000fe2000fffe0ff */
[C---:B------:R-:W-:Y:S01]  /*5280*/  ISETP.NE.AND P0, PT, R14.reuse, 0x2, PT ;  /* 0x000000020e00780c */ /* 0x040fe20003f05270 */
[----:B------:R-:W-:Y:S02]  /*5290*/  UIADD3 UR26, UPT, UPT, UR13, UR23, URZ ;  /* 0x000000170d1a7290 */ /* 0x000fe4000fffe0ff */
[----:B------:R-:W-:Y:S01]  /*52a0*/  IMAD.U32 R8, RZ, RZ, UR7 ;  /* 0x00000007ff087e24 */ /* 0x000fe2000f8e00ff */
[----:B------:R-:W-:Y:S02]  /*52b0*/  SEL R0, RZ, 0x1, P0 ;  /* 0x00000001ff007807 */ /* 0x000fe40000000000 */
[----:B------:R-:W-:Y:S02]  /*52c0*/  SEL R14, R14, RZ, P0 ;  /* 0x000000ff0e0e7207 */ /* 0x000fe40000000000 */
[----:B------:R-:W-:Y:S01]  /*52d0*/  @!P1 R2UR UR18, R8 ;  /* 0x00000000081292ca */ /* 0x000fe200000e0000 */
[----:B------:R-:W-:Y:S01]  /*52e0*/  UIADD3 UR25, UPT, UPT, UR14, UR22, URZ ;  /* 0x000000160e197290 */ /* 0x000fe2000fffe0ff */
[----:B------:R-:W-:Y:S01]  /*52f0*/  IMAD.U32 R9, RZ, RZ, UR4 ;  /* 0x00000004ff097e24 */ /* 0x000fe2000f8e00ff */
[----:B------:R-:W-:Y:S01]  /*5300*/  @!UP0 ULEA UR4, UR6, UR24, 0xc ;  /* 0x0000001806048291 */ /* 0x000fe2000f8e60ff */
[----:B------:R-:W-:Y:S03]  /*5310*/  LOP3.LUT R13, R13, R0, RZ, 0x3c, !PT ;  /* 0x000000000d0d7212 */ /* 0x000fe600078e3cff */
[----:B------:R-:W-:Y:S01]  /*5320*/  @!P1 R2UR UR19, R9 ;  /* 0x00000000091392ca */ /* 0x000fe200000e0000 */
[----:B------:R-:W-:Y:S01]  /*5330*/  @!UP0 UIADD3 UR8, UPT, UPT, UR4, 0x200, URZ ;  /* 0x0000020004088890 */ /* 0x000fe2000fffe0ff */
[----:B------:R-:W-:Y:S01]  /*5340*/  VOTEU.ALL UP0, P1 ;  /* 0x0000000000ff7886 */ /* 0x000fe20000800000 */
[----:B------:R-:W-:Y:S10]  /*5350*/  UPRMT UR4, UR54, 0x654, UR9 ;  /* 0x0000065436047896 */ /* 0x000ff40008000009 */
[----:B------:R1:W-:Y:S01]  /*5360*/  @!UP0 UTMALDG.3D [UR8], [UR18], desc[UR20] ;  /* 0x00001408120085b4 */ /* 0x0003e20008011000 */
[----:B------:R3:W-:Y:S01]  /*5370*/  @!P1 SYNCS.ARRIVE.TRANS64.RED.A0TR RZ, [UR5+0x60], R7 ;  /* 0x00006007ffff99a7 */ /* 0x0007e20008300405 */
[----:B------:R-:W-:Y:S01]  /*5380*/  SYNCS.ARRIVE.TRANS64.RED.A1T0 RZ, [UR4], RZ ;  /* 0x000000ffffff79a7 */ /* 0x000fe20008100404 */
[----:B------:R-:W-:Y:S04]  /*5390*/  UIADD3 UR4, UPT, UPT, UR6, 0x1, URZ ;  /* 0x0000000106047890 */ /* 0x000fe8000fffe0ff */
[----:B------:R-:W-:Y:S04]  /*53a0*/  UISETP.NE.AND UP0, UPT, UR4, 0x3, UPT ;  /* 0x000000030400788c */ /* 0x000fe8000bf05270 */
[----:B------:R-:W-:Y:S06]  /*53b0*/  USEL UR5, URZ, 0x1, UP0 ;  /* 0x00000001ff057887 */ /* 0x000fec0008000000 */
[----:B------:R-:W-:Y:S01]  /*53c0*/  LOP3.LUT R15, R15, UR5, RZ, 0x3c, !PT ;  /* 0x000000050f0f7c12 */ /* 0x000fe2000f8e3cff */
[----:B-1----:R-:W-:Y:S01]  /*53d0*/  USEL UR12, UR4, URZ, UP0 ;  /* 0x000000ff040c7287 */ /* 0x002fe20008000000 */
[----:B------:R-:W-:Y:S11]  /*53e0*/  BRA.U UP1, `(.L_x_89) ;  /* 0xfffffff101f07547 */ /* 0x000ff6000b83ffff */
[----:B------:R-:W-:Y:S01]  /*53f0*/  UIADD3 UR24, UPT, UPT, UR24, 0x78, URZ ;  /* 0x0000007818187890 */ /* 0x000fe2000fffe0ff */
[----:B------:R-:W-:-:S03]  /*5400*/  SHF.L.U32 R2, R15, 0x1f, RZ ;  /* 0x0000001f0f027819 */ /* 0x000fc600000006ff */
[----:B------:R-:W-:-:S09]  /*5410*/  ULEA UR4, UR12, UR24, 0x3 ;  /* 0x000000180c047291 */ /* 0x000fd2000f8e18ff */
[----:B------:R-:W1:Y:S02]  /*5420*/  SYNCS.PHASECHK.TRANS64.TRYWAIT P0, [UR4], R2 ;  /* 0x00000002ff0075a7 */ /* 0x000e640008001104 */
[----:B-1----:R-:W-:Y:S05]  /*5430*/  @!P0 BRA `(.L_x_90) ;  /* 0x0000003000488947 */ /* 0x002fea0003800000 */
.L_x_166:
        /* <DEDUP_REMOVED lines=9> */
.L_x_168:
[----:B------:R-:W-:-:S04]  /*54d0*/  UIADD3 UR4, UPT, UPT, UR4, 0x1, URZ ;  /* 0x0000000104047890 */ /* 0x000fc8000fffe0ff */
[----:B------:R-:W-:-:S04]  /*54e0*/  UISETP.NE.AND UP0, UPT, UR4, 0x3, UPT ;  /* 0x000000030400788c */ /* 0x000fc8000bf05270 */
[----:B------:R-:W-:Y:S02]  /*54f0*/  USEL UR5, URZ, 0x1, UP0 ;  /* 0x00000001ff057887 */ /* 0x000fe40008000000 */
[----:B------:R-:W-:-:S04]  /*5500*/  USEL UR4, UR4, URZ, UP0 ;  /* 0x000000ff04047287 */ /* 0x000fc80008000000 */
[----:B------:R-:W-:Y:S01]  /*5510*/  ULEA UR4, UR4, UR24, 0x3 ;  /* 0x0000001804047291 */ /* 0x000fe2000f8e18ff */
[----:B-1----:R-:W-:-:S04]  /*5520*/  LOP3.LUT R2, R15, UR5, RZ, 0x3c, !PT ;  /* 0x000000050f027c12 */ /* 0x002fc8000f8e3cff */
[----:B------:R-:W-:Y:S01]  /*5530*/  SHF.L.U32 R2, R2, 0x1f, RZ ;  /* 0x0000001f02027819 */ /* 0x000fe200000006ff */
[----:B------:R-:W-:-:S07]  /*5540*/  IMAD.U32 R0, RZ, RZ, UR4 ;  /* 0x00000004ff007e24 */ /* 0x000fce000f8e00ff */
.L_x_92:
[----:B-1----:R1:W4:Y:S02]  /*5550*/  SYNCS.PHASECHK.TRANS64.TRYWAIT P0, [R0+URZ], R2 ;  /* 0x00000002000075a7 */ /* 0x00232400080011ff */
[----:B----4-:R-:W-:Y:S05]  /*5560*/  @!P0 NANOSLEEP.SYNCS 0x989680 ;  /* 0x009896800000895d */ /* 0x010fea0003900000 */
[----:B------:R-:W4:Y:S02]  /*5570*/  @!P0 SYNCS.PHASECHK.TRANS64 P0, [R0+URZ], R2 ;  /* 0x00000002000085a7 */ /* 0x000f2400080010ff */
[----:B--2-4-:R-:W-:Y:S05]  /*5580*/  @P0 EXIT ;  /* 0x000000000000094d */ /* 0x014fea0003800000 */
[----:B------:R-:W-:Y:S05]  /*5590*/  BRA `(.L_x_92) ;  /* 0xfffffffc00ec7947 */ /* 0x000fea000383ffff */
.L_x_80:
[----:B------:R-:W-:-:S06]  /*55a0*/  UISETP.GE.AND UP0, UPT, UR22, 0x4, UPT ;  /* 0x000000041600788c */ /* 0x000fcc000bf06270 */
[----:B------:R-:W-:-:S13]  /*55b0*/  PLOP3.LUT P0, PT, PT, PT, UP0, 0x80, 0x8 ;  /* 0x000000000008781c */ /* 0x000fda0003f0f008 */
[----:B-1----:R-:W-:Y:S05]  /*55c0*/  @!P0 EXIT ;  /* 0x000000000000894d */ /* 0x002fea0003800000 */
[----:B------:R-:W-:Y:S01]  /*55d0*/  BAR.SYNC.DEFER_BLOCKING 0x6, 0xa0 ;  /* 0x0182800000007b1d */ /* 0x000fe20000010000 */
[C---:B------:R-:W-:Y:S01]  /*55e0*/  IMAD.SHL.U32 R3, R55.reuse, 0x20, RZ ;  /* 0x0000002037037824 */ /* 0x040fe200078e00ff */
[C---:B------:R-:W-:Y:S01]  /*55f0*/  LOP3.LUT P0, RZ, R55.reuse, 0x4, RZ, 0xc0, !PT ;  /* 0x0000000437ff7812 */ /* 0x040fe2000780c0ff */
[C---:B------:R-:W-:Y:S01]  /*5600*/  IMAD.SHL.U32 R2, R55.reuse, 0x10, RZ ;  /* 0x0000001037027824 */ /* 0x040fe200078e00ff */
[----:B------:R-:W-:Y:S01]  /*5610*/  CS2R R52, SRZ ;  /* 0x0000000000347805 */ /* 0x000fe2000001ff00 */
[----:B------:R-:W-:Y:S01]  /*5620*/  IMAD.SHL.U32 R44, R55, 0x4, RZ ;  /* 0x00000004372c7824 */ /* 0x000fe200078e00ff */
[----:B------:R-:W-:Y:S01]  /*5630*/  UMOV UR44, 0x400 ;  /* 0x00000400002c7882 */ /* 0x000fe20000000000 */
[----:B------:R-:W1:Y:S01]  /*5640*/  LDCU.64 UR4, c[0x0][0x890] ;  /* 0x00011200ff0477ac */ /* 0x000e620008000a00 */
[----:B------:R-:W2:Y:S01]  /*5650*/  LDC.64 R42, c[0x0][0x8b0] ;  /* 0x00022c00ff2a7b82 */ /* 0x000ea20000000a00 */
[----:B------:R-:W-:Y:S01]  /*5660*/  LOP3.LUT R4, R3, 0xc0, RZ, 0xc0, !PT ;  /* 0x000000c003047812 */ /* 0x000fe200078ec0ff */
[----:B------:R-:W-:Y:S01]  /*5670*/  IMAD.U32 R23, R55, 0x10000, RZ ;  /* 0x0001000037177824 */ /* 0x000fe200078e00ff */
[----:B------:R-:W-:Y:S01]  /*5680*/  ULEA UR44, UR54, UR44, 0x18 ;  /* 0x0000002c362c7291 */ /* 0x000fe2000f8ec0ff */
[----:B------:R-:W-:Y:S01]  /*5690*/  LOP3.LUT R2, R2, 0x600, RZ, 0xc0, !PT ;  /* 0x0000060002027812 */ /* 0x000fe200078ec0ff */
[----:B------:R-:W-:Y:S01]  /*56a0*/  IMAD.MOV.U32 R54, RZ, RZ, 0x10 ;  /* 0x00000010ff367424 */ /* 0x000fe200078e00ff */
[----:B------:R-:W-:Y:S01]  /*56b0*/  LOP3.LUT R44, R4, 0x18, R44, 0xf8, !PT ;  /* 0x00000018042c7812 */ /* 0x000fe200078ef82c */
[----:B------:R-:W-:Y:S01]  /*56c0*/  IMAD.MOV.U32 R22, RZ, RZ, RZ ;  /* 0x000000ffff167224 */ /* 0x000fe200078e00ff */
[----:B------:R-:W3:Y:S01]  /*56d0*/  LDC.64 R40, c[0x0][0x8a8] ;  /* 0x00022a00ff287b82 */ /* 0x000ee20000000a00 */
[----:B------:R-:W-:Y:S01]  /*56e0*/  SHF.R.U32.HI R4, RZ, 0x1, R55 ;  /* 0x00000001ff047819 */ /* 0x000fe20000011637 */
[----:B------:R-:W-:Y:S01]  /*56f0*/  IMAD.MOV.U32 R51, RZ, RZ, RZ ;  /* 0x000000ffff337224 */ /* 0x000fe200078e00ff */
[----:B------:R-:W-:Y:S01]  /*5700*/  LOP3.LUT R2, R2, 0x20, R3, 0xf8, !PT ;  /* 0x0000002002027812 */ /* 0x000fe200078ef803 */
[----:B------:R-:W4:Y:S01]  /*5710*/  LDCU UR63, c[0x0][0x370] ;  /* 0x00006e00ff3f77ac */ /* 0x000f220008000800 */
[----:B------:R-:W-:-:S02]  /*5720*/  LOP3.LUT R23, R23, 0x600000, RZ, 0xc0, !PT ;  /* 0x0060000017177812 */ /* 0x000fc400078ec0ff */
[----:B------:R-:W-:Y:S01]  /*5730*/  LOP3.LUT R44, R44, 0x8, R4, 0x78, !PT ;  /* 0x000000082c2c7812 */ /* 0x000fe200078e7804 */
[----:B------:R-:W4:Y:S01]  /*5740*/  LDS R0, [UR44+0x150] ;  /* 0x0001502cff007984 */ /* 0x000f220008000800 */
[----:B-1----:R-:W-:Y:S01]  /*5750*/  IMAD.U32 R57, RZ, RZ, UR4 ;  /* 0x00000004ff397e24 */ /* 0x002fe2000f8e00ff */
[----:B------:R-:W-:Y:S01]  /*5760*/  UIADD3 UR4, UPT, UPT, UR44, 0x200, URZ ;  /* 0x000002002c047890 */ /* 0x000fe2000fffe0ff */
[----:B------:R-:W-:Y:S01]  /*5770*/  LOP3.LUT R2, R2, 0x100, R3, 0xf8, !PT ;  /* 0x0000010002027812 */ /* 0x000fe200078ef803 */
[----:B------:R-:W-:Y:S01]  /*5780*/  IMAD.U32 R56, RZ, RZ, UR5 ;  /* 0x00000005ff387e24 */ /* 0x000fe2000f8e00ff */
[----:B------:R-:W-:Y:S01]  /*5790*/  LOP3.LUT R55, R55, 0x60, RZ, 0xc0, !PT ;  /* 0x0000006037377812 */ /* 0x000fe200078ec0ff */
[----:B------:R-:W1:Y:S01]  /*57a0*/  LDCU UR43, c[0x0][0xb0c] ;  /* 0x00016180ff2b77ac */ /* 0x000e620008000800 */
[----:B------:R-:W-:Y:S01]  /*57b0*/  LOP3.LUT R44, R2, R44, RZ, 0xfc, !PT ;  /* 0x0000002c022c7212 */ /* 0x000fe200078efcff */
[----:B------:R-:W-:Y:S01]  /*57c0*/  IMAD.U32 R59, RZ, RZ, UR4 ;  /* 0x00000004ff3b7e24 */ /* 0x000fe2000f8e00ff */
[----:B------:R-:W-:Y:S01]  /*57d0*/  SEL R54, R54, 0xfffffff0, !P0 ;  /* 0xfffffff036367807 */ /* 0x000fe20004000000 */
[----:B------:R-:W1:Y:S01]  /*57e0*/  LDCU UR39, c[0x0][0xb30] ;  /* 0x00016600ff2777ac */ /* 0x000e620008000800 */
[----:B------:R-:W1:Y:S01]  /*57f0*/  LDCU.64 UR60, c[0x0][0x888] ;  /* 0x00011100ff3c77ac */ /* 0x000e620008000a00 */
[----:B------:R-:W1:Y:S01]  /*5800*/  LDCU.64 UR40, c[0x0][0xb28] ;  /* 0x00016500ff2877ac */ /* 0x000e620008000a00 */
[----:B------:R-:W1:Y:S01]  /*5810*/  LDCU.128 UR56, c[0x0][0xb10] ;  /* 0x00016200ff3877ac */ /* 0x000e620008000c00 */
[----:B------:R-:W1:Y:S01]  /*5820*/  LDCU UR62, c[0x0][0x374] ;  /* 0x00006e80ff3e77ac */ /* 0x000e620008000800 */
[----:B------:R-:W-:Y:S01]  /*5830*/  UMOV UR55, 0x1 ;  /* 0x0000000100377882 */ /* 0x000fe20000000000 */
[----:B------:R-:W-:Y:S01]  /*5840*/  UMOV UR46, URZ ;  /* 0x000000ff002e7c82 */ /* 0x000fe20008000000 */
[----:B------:R-:W-:Y:S01]  /*5850*/  UMOV UR53, URZ ;  /* 0x000000ff00357c82 */ /* 0x000fe20008000000 */
[----:B------:R-:W-:Y:S01]  /*5860*/  UMOV UR52, URZ ;  /* 0x000000ff00347c82 */ /* 0x000fe20008000000 */
[----:B-1234-:R-:W-:-:S07]  /*5870*/  IMAD.IADD R23, R0, 0x1, R23 ;  /* 0x0000000100177824 */ /* 0x01efce00078e0217 */
.L_x_123:
[C---:B------:R-:W-:Y:S02]  /*5880*/  LEA R0, R51.reuse, UR44, 0x3 ;  /* 0x0000002c33007c11 */ /* 0x040fe4000f8e18ff */
[----:B------:R-:W-:Y:S02]  /*5890*/  SHF.L.U32 R2, R52, 0x1f, RZ ;  /* 0x0000001f34027819 */ /* 0x000fe400000006ff */
[----:B-1----:R-:W-:Y:S02]  /*58a0*/  LEA R4, R51, UR44, 0x4 ;  /* 0x0000002c33047c11 */ /* 0x002fe4000f8e20ff */
[----:B------:R-:W1:Y:S02]  /*58b0*/  SYNCS.PHASECHK.TRANS64.TRYWAIT P0, [R0+URZ+0xa0], R2 ;  /* 0x0000a002000075a7 */ /* 0x000e6400080011ff */
[----:B-1----:R-:W-:Y:S05]  /*58c0*/  @!P0 BRA `(.L_x_93) ;  /* 0x0000002c00548947 */ /* 0x002fea0003800000 */
.L_x_169:
[----:B------:R-:W-:Y:S01]  /*58d0*/  R2UR UR7, R58 ;  /* 0x000000003a0772ca */ /* 0x000fe200000e0000 */
[----:B------:R-:W2:Y:S01]  /*58e0*/  LDS.128 R4, [R4+0x130] ;  /* 0x0001300004047984 */ /* 0x000ea20000000c00 */
[----:B-1----:R-:W-:Y:S01]  /*58f0*/  VIADD R0, R0, 0xb0 ;  /* 0x000000b000007836 */ /* 0x002fe20000000000 */
[----:B------:R-:W-:Y:S04]  /*5900*/  UISETP.GE.AND UP0, UPT, UR42, 0x1, UPT ;  /* 0x000000012a00788c */ /* 0x000fe8000bf06270 */
[----:B------:R-:W-:Y:S01]  /*5910*/  PRMT R0, RZ, 0x654, R0 ;  /* 0x00000654ff007816 */ /* 0x000fe20000000000 */
[----:B------:R-:W-:Y:S01]  /*5920*/  @!PT LDS RZ, [RZ] ;  /* 0x00000000fffff984 */ /* 0x000fe20000000800 */
[----:B------:R-:W-:Y:S01]  /*5930*/  @!PT LDS RZ, [RZ] ;  /* 0x00000000fffff984 */ /* 0x000fe20000000800 */
[----:B------:R-:W-:Y:S01]  /*5940*/  @!PT LDS RZ, [RZ] ;  /* 0x00000000fffff984 */ /* 0x000fe20000000800 */
[----:B------:R-:W-:Y:S01]  /*5950*/  @!PT LDS RZ, [RZ] ;  /* 0x00000000fffff984 */ /* 0x000fe20000000800 */
[----:B------:R1:W-:Y:S06]  /*5960*/  MEMBAR.ALL.CTA ;  /* 0x0000000000007992 */ /* 0x0003ec0000008000 */
[----:B-1----:R-:W1:Y:S02]  /*5970*/  FENCE.VIEW.ASYNC.S ;  /* 0x00000000000073c6 */ /* 0x002e640000000000 */
[----:B-1----:R1:W-:Y:S01]  /*5980*/  SYNCS.ARRIVE.TRANS64.RED.A1T0 RZ, [R0+URZ], RZ ;  /* 0x000000ff00ff79a7 */ /* 0x0023e200081004ff */
[----:B--2---:R-:W-:Y:S11]  /*5990*/  LOP3.LUT P0, RZ, R6, 0x1, RZ, 0xc0, !PT ;  /* 0x0000000106ff7812 */ /* 0x004ff6000780c0ff */
[----:B------:R-:W-:Y:S02]  /*59a0*/  @!UPT UIADD3 URZ, UPT, UPT, URZ, URZ, URZ ;  /* 0x000000fffffff290 */ /* 0x000fe4000fffe0ff */
[----:B------:R-:W-:Y:S01]  /*59b0*/  VOTEU.ANY UP1, P0 ;  /* 0x0000000000ff7886 */ /* 0x000fe20000020100 */
[----:B------:R-:W-:Y:S01]  /*59c0*/  PLOP3.LUT P0, PT, PT, PT, UP1, 0x80, 0x8 ;  /* 0x000000000008781c */ /* 0x000fe20003f0f018 */
[----:B------:R-:W-:Y:S06]  /*59d0*/  UP2UR UR4, UPR, URZ, 0x2 ;  /* 0x00000002ff047883 */ /* 0x000fec0008000000 */
[----:B------:R-:W-:Y:S06]  /*59e0*/  IMAD.U32 R60, RZ, RZ, UR4 ;  /* 0x00000004ff3c7e24 */ /* 0x000fec000f8e00ff */
[----:B------:R-:W-:Y:S02]  /*59f0*/  @P0 SHF.R.U32.HI R2, RZ, 0x10, R5 ;  /* 0x00000010ff020819 */ /* 0x000fe40000011605 */
[----:B------:R-:W-:Y:S02]  /*5a00*/  @P0 MOV R3, R4 ;  /* 0x0000000400030202 */ /* 0x000fe40000000f00 */
[----:B------:R-:W-:Y:S02]  /*5a10*/  @P0 R2UR UR4, R2 ;  /* 0x00000000020402ca */ /* 0x000fe400000e0000 */
[----:B------:R-:W-:Y:S02]  /*5a20*/  @P0 LOP3.LUT R4, R5, 0xffff, RZ, 0xc0, !PT ;  /* 0x0000ffff05040812 */ /* 0x000fe400078ec0ff */
[----:B------:R-:W-:Y:S02]  /*5a30*/  @P0 R2UR UR6, R3 ;  /* 0x00000000030602ca */ /* 0x000fe400000e0000 */
[----:B------:R-:W-:Y:S07]  /*5a40*/  @P0 R2UR UR5, R4 ;  /* 0x00000000040502ca */ /* 0x000fee00000e0000 */
[----:B------:R-:W-:Y:S02]  /*5a50*/  @UP1 UMOV UR7, UR4 ;  /* 0x0000000400071c82 */ /* 0x000fe40008000000 */
[----:B------:R-:W-:Y:S02]  /*5a60*/  IMAD.U32 R58, RZ, RZ, UR7 ;  /* 0x00000007ff3a7e24 */ /* 0x000fe4000f8e00ff */
[----:B------:R-:W-:Y:S02]  /*5a70*/  @UP1 UMOV UR38, UR6 ;  /* 0x0000000600261c82 */ /* 0x000fe40008000000 */
[----:B------:R-:W-:Y:S01]  /*5a80*/  @UP1 UMOV UR37, UR5 ;  /* 0x0000000500251c82 */ /* 0x000fe20008000000 */
[----:B-1----:R-:W-:Y:S05]  /*5a90*/  BRA.U !UP0, `(.L_x_94) ;  /* 0x0000000108cc7547 */ /* 0x002fea000b800000 */
[----:B------:R-:W1:Y:S01]  /*5aa0*/  LDCU UR12, c[0x0][0xb20] ;  /* 0x00016400ff0c77ac */ /* 0x000e620008000800 */
[----:B------:R-:W-:Y:S02]  /*5ab0*/  UIMAD.WIDE.U32 UR4, UR62, UR59, URZ ;  /* 0x0000003b3e0472a5 */ /* 0x000fe4000f8e00ff */
[----:B------:R-:W-:Y:S02]  /*5ac0*/  UIMAD.WIDE.U32 UR6, UR63, UR56, URZ ;  /* 0x000000383f0672a5 */ /* 0x000fe4000f8e00ff */
[----:B------:R-:W-:Y:S02]  /*5ad0*/  UISETP.NE.AND UP0, UPT, UR58, 0x1, UPT ;  /* 0x000000013a00788c */ /* 0x000fe4000bf05270 */
[----:B------:R-:W-:Y:S02]  /*5ae0*/  UIMAD.WIDE.U32 UR8, UR37, UR59, URZ ;  /* 0x0000003b250872a5 */ /* 0x000fe4000f8e00ff */
[----:B------:R-:W-:Y:S02]  /*5af0*/  UIMAD.WIDE.U32 UR10, UR38, UR56, URZ ;  /* 0x00000038260a72a5 */ /* 0x000fe4000f8e00ff */
[----:B------:R-:W-:Y:S02]  /*5b00*/  UISETP.NE.AND UP1, UPT, UR43, 0x1, UPT ;  /* 0x000000012b00788c */ /* 0x000fe4000bf25270 */
[----:B------:R-:W-:Y:S01]  /*5b10*/  UISETP.NE.AND UP2, UPT, UR42, 0x1, UPT ;  /* 0x000000012a00788c */ /* 0x000fe2000bf45270 */
[----:B------:R-:W-:Y:S02]  /*5b20*/  UMOV UR4, UR5 ;  /* 0x0000000500047c82 */ /* 0x000fe40008000000 */
[----:B-1----:R-:W-:Y:S03]  /*5b30*/  USHF.R.U32.HI UR5, URZ, UR12, UR4 ;  /* 0x0000000cff057299 */ /* 0x002fe60008011604 */
[----:B------:R-:W-:Y:S02]  /*5b40*/  UMOV UR4, UR7 ;  /* 0x0000000700047c82 */ /* 0x000fe40008000000 */
[----:B------:R-:W-:Y:S02]  /*5b50*/  USHF.R.U32.HI UR7, URZ, UR57, UR4 ;  /* 0x00000039ff077299 */ /* 0x000fe40008011604 */
[----:B------:R-:W-:Y:S02]  /*5b60*/  USEL UR4, UR62, UR5, !UP0 ;  /* 0x000000053e047287 */ /* 0x000fe4000c000000 */
[----:B------:R-:W-:Y:S01]  /*5b70*/  USEL UR7, UR63, UR7, !UP1 ;  /* 0x000000073f077287 */ /* 0x000fe2000c800000 */
[----:B------:R-:W-:Y:S01]  /*5b80*/  UMOV UR5, UR9 ;  /* 0x0000000900057c82 */ /* 0x000fe20008000000 */
[----:B------:R-:W-:Y:S02]  /*5b90*/  UIMAD.WIDE.U32 UR8, UR4, UR40, URZ ;  /* 0x00000028040872a5 */ /* 0x000fe4000f8e00ff */
[----:B------:R-:W-:Y:S03]  /*5ba0*/  USHF.R.U32.HI UR6, URZ, UR12, UR5 ;  /* 0x0000000cff067299 */ /* 0x000fe60008011605 */
[----:B------:R-:W-:Y:S01]  /*5bb0*/  UMOV UR5, UR11 ;  /* 0x0000000b00057c82 */ /* 0x000fe20008000000 */
[----:B------:R-:W-:Y:S02]  /*5bc0*/  UIMAD.WIDE.U32 UR10, UR7, UR40, URZ ;  /* 0x00000028070a72a5 */ /* 0x000fe4000f8e00ff */
[----:B------:R-:W-:Y:S02]  /*5bd0*/  USHF.R.U32.HI UR12, URZ, UR57, UR5 ;  /* 0x00000039ff0c7299 */ /* 0x000fe40008011605 */
[----:B------:R-:W-:Y:S01]  /*5be0*/  USEL UR6, UR37, UR6, !UP0 ;  /* 0x0000000625067287 */ /* 0x000fe2000c000000 */
[----:B------:R-:W-:Y:S02]  /*5bf0*/  UMOV UR5, UR9 ;  /* 0x0000000900057c82 */ /* 0x000fe40008000000 */
[----:B------:R-:W-:Y:S01]  /*5c00*/  UMOV UR10, UR11 ;  /* 0x0000000b000a7c82 */ /* 0x000fe20008000000 */
[----:B------:R-:W-:Y:S02]  /*5c10*/  @UP2 USHF.R.U32.HI UR4, URZ, UR41, UR5 ;  /* 0x00000029ff042299 */ /* 0x000fe40008011605 */
[----:B------:R-:W-:Y:S02]  /*5c20*/  @UP2 USHF.R.U32.HI UR7, URZ, UR41, UR10 ;  /* 0x00000029ff072299 */ /* 0x000fe4000801160a */
[----:B------:R-:W-:Y:S02]  /*5c30*/  UIMAD UR4, UR42, UR4, URZ ;  /* 0x000000042a0472a4 */ /* 0x000fe4000f8e02ff */
[----:B------:R-:W-:Y:S02]  /*5c40*/  UIMAD.WIDE.U32 UR10, UR6, UR40, URZ ;  /* 0x00000028060a72a5 */ /* 0x000fe4000f8e00ff */
[----:B------:R-:W-:Y:S02]  /*5c50*/  USEL UR5, UR38, UR12, !UP1 ;  /* 0x0000000c26057287 */ /* 0x000fe4000c800000 */
[----:B------:R-:W-:Y:S02]  /*5c60*/  UIMAD UR8, UR42, UR7, URZ ;  /* 0x000000072a0872a4 */ /* 0x000fe4000f8e02ff */
[----:B------:R-:W-:Y:S03]  /*5c70*/  UISETP.GE.AND UP0, UPT, UR6, UR4, UPT ;  /* 0x000000040600728c */ /* 0x000fe6000bf06270 */
[----:B------:R-:W-:Y:S01]  /*5c80*/  UMOV UR4, UR11 ;  /* 0x0000000b00047c82 */ /* 0x000fe20008000000 */
[----:B------:R-:W-:Y:S02]  /*5c90*/  UISETP.GE.OR UP0, UPT, UR5, UR8, UP0 ;  /* 0x000000080500728c */ /* 0x000fe40008706670 */
[----:B------:R-:W-:Y:S02]  /*5ca0*/  USHF.R.U32.HI UR4, URZ, UR41, UR4 ;  /* 0x00000029ff047299 */ /* 0x000fe40008011604 */
[----:B------:R-:W-:Y:S02]  /*5cb0*/  UIMAD.WIDE.U32 UR8, UR5, UR40, URZ ;  /* 0x00000028050872a5 */ /* 0x000fe4000f8e00ff */
[----:B------:R-:W-:Y:S02]  /*5cc0*/  USEL UR11, UR6, UR4, !UP2 ;  /* 0x00000004060b7287 */ /* 0x000fe4000d000000 */
[----:B------:R-:W-:Y:S02]  /*5cd0*/  UIADD3 UR8, UPT, UPT, -UR5, URZ, URZ ;  /* 0x000000ff05087290 */ /* 0x000fe4000fffe1ff */
[----:B------:R-:W-:Y:S01]  /*5ce0*/  UIADD3 UR10, UPT, UPT, -UR11, URZ, URZ ;  /* 0x000000ff0b0a7290 */ /* 0x000fe2000fffe1ff */
[----:B------:R-:W-:Y:S01]  /*5cf0*/  @!UP0 UMOV UR4, UR9 ;  /* 0x0000000900048c82 */ /* 0x000fe20008000000 */
[----:B------:R-:W-:Y:S02]  /*5d00*/  UIADD3 UR9, UPT, UPT, -UR6, URZ, URZ ;  /* 0x000000ff06097290 */ /* 0x000fe4000fffe1ff */
[----:B------:R-:W-:Y:S02]  /*5d10*/  @!UP0 USHF.R.U32.HI UR4, URZ, UR41, UR4 ;  /* 0x00000029ff048299 */ /* 0x000fe40008011604 */
[----:B------:R-:W-:Y:S02]  /*5d20*/  UIMAD UR10, UR42, UR10, UR6 ;  /* 0x0000000a2a0a72a4 */ /* 0x000fe4000f8e0206 */
[----:B------:R-:W-:Y:S04]  /*5d30*/  @!UP0 USEL UR4, UR5, UR4, !UP2 ;  /* 0x0000000405048287 */ /* 0x000fe8000d000000 */
[----:B------:R-:W-:Y:S02]  /*5d40*/  @!UP0 UIMAD UR10, UR7, UR10, UR4 ;  /* 0x0000000a070a82a4 */ /* 0x000fe4000f8e0204 */
[----:B------:R-:W-:Y:S02]  /*5d50*/  @!UP0 UIADD3 UR11, UPT, UPT, UR11, -UR4, URZ ;  /* 0x800000040b0b8290 */ /* 0x000fe4000fffe0ff */
[----:B------:R-:W-:Y:S02]  /*5d60*/  UIMAD UR7, UR43, UR8, UR38 ;  /* 0x000000082b0772a4 */ /* 0x000fe4000f8e0226 */
[----:B------:R-:W-:Y:S02]  /*5d70*/  @!UP0 UIMAD UR6, UR11, UR42, UR5 ;  /* 0x0000002a0b0682a4 */ /* 0x000fe4000f8e0205 */
[----:B------:R-:W-:Y:S01]  /*5d80*/  UIMAD UR4, UR58, UR9, UR37 ;  /* 0x000000093a0472a4 */ /* 0x000fe2000f8e0225 */
[----:B------:R-:W-:Y:S02]  /*5d90*/  @!UP0 UMOV UR5, UR10 ;  /* 0x0000000a00058c82 */ /* 0x000fe40008000000 */
[----:B------:R-:W-:Y:S02]  /*5da0*/  UIMAD UR38, UR5, UR43, UR7 ;  /* 0x0000002b052672a4 */ /* 0x000fe4000f8e0207 */
[----:B------:R-:W-:Y:S11]  /*5db0*/  UIMAD UR37, UR6, UR58, UR4 ;  /* 0x0000003a062572a4 */ /* 0x000ff6000f8e0204 */
[----:B------:R-:W-:Y:S01]  /*5dc0*/  @!UPT UIADD3 URZ, UPT, UPT, URZ, URZ, URZ ;  /* 0x000000fffffff290 */ /* 0x000fe2000fffe0ff */
.L_x_94:
[----:B------:R-:W-:Y:S01]  /*5dd0*/  UISETP.NE.AND UP0, UPT, UR39, 0x1, UPT ;  /* 0x000000012700788c */ /* 0x000fe2000bf05270 */
[----:B------:R-:W-:Y:S01]  /*5de0*/  R2UR UR11, R59 ;  /* 0x000000003b0b72ca */ /* 0x000fe200000e0000 */
[----:B------:R-:W-:Y:S01]  /*5df0*/  USHF.L.U32 UR50, UR25, 0x6, URZ ;  /* 0x0000000619327899 */ /* 0x000fe200080006ff */
[----:B------:R-:W-:Y:S01]  /*5e00*/  IADD3 R51, PT, PT, R51, 0x1, RZ ;  /* 0x0000000133337810 */ /* 0x000fe20007ffe0ff */
[----:B------:R-:W-:Y:S07]  /*5e10*/  USHF.L.U32 UR49, UR26, 0x6, URZ ;  /* 0x000000061a317899 */ /* 0x000fee00080006ff */
[----:B------:R-:W1:Y:S01]  /*5e20*/  @!UP0 LDCU.128 UR12, c[0x0][0xb10] ;  /* 0x00016200ff0c87ac */ /* 0x000e620008000c00 */
[----:B------:R-:W2:Y:S01]  /*5e30*/  @!UP0 LDCU UR5, c[0x0][0xb0c] ;  /* 0x00016180ff0587ac */ /* 0x000ea20008000800 */
[----:B------:R-:W3:Y:S01]  /*5e40*/  @!UP0 LDCU UR10, c[0x0][0xb20] ;  /* 0x00016400ff0a87ac */ /* 0x000ee20008000800 */
[----:B-1----:R-:W-:Y:S02]  /*5e50*/  UIMAD.WIDE.U32 UR8, UR38, UR12, URZ ;  /* 0x0000000c260872a5 */ /* 0x002fe4000f8e00ff */
[----:B------:R-:W-:Y:S02]  /*5e60*/  UIMAD.WIDE.U32 UR6, UR37, UR15, URZ ;  /* 0x0000000f250672a5 */ /* 0x000fe4000f8e00ff */
[----:B------:R-:W-:Y:S03]  /*5e70*/  @!UP0 UISETP.NE.AND UP1, UPT, UR14, 0x1, UPT ;  /* 0x000000010e00888c */ /* 0x000fe6000bf25270 */
[----:B------:R-:W-:Y:S01]  /*5e80*/  @!UP0 UMOV UR4, UR9 ;  /* 0x0000000900048c82 */ /* 0x000fe20008000000 */
[----:B--2---:R-:W-:Y:S02]  /*5e90*/  @!UP0 UISETP.NE.AND UP2, UPT, UR5, 0x1, UPT ;  /* 0x000000010500888c */ /* 0x004fe4000bf45270 */
[----:B------:R-:W-:Y:S01]  /*5ea0*/  @!UP0 USHF.R.U32.HI UR4, URZ, UR13, UR4 ;  /* 0x0000000dff048299 */ /* 0x000fe20008011604 */
[----:B------:R-:W-:Y:S02]  /*5eb0*/  @!UP0 UMOV UR6, UR7 ;  /* 0x0000000700068c82 */ /* 0x000fe40008000000 */
[----:B---3--:R-:W-:Y:S02]  /*5ec0*/  @!UP0 USHF.R.U32.HI UR6, URZ, UR10, UR6 ;  /* 0x0000000aff068299 */ /* 0x008fe40008011606 */
[----:B------:R-:W-:Y:S02]  /*5ed0*/  @!UP0 USEL UR7, UR38, UR4, !UP2 ;  /* 0x0000000426078287 */ /* 0x000fe4000d000000 */
[----:B------:R-:W-:Y:S04]  /*5ee0*/  @!UP0 USEL UR6, UR37, UR6, !UP1 ;  /* 0x0000000625068287 */ /* 0x000fe8000c800000 */
[----:B------:R-:W-:Y:S02]  /*5ef0*/  @!UP0 UIADD3 UR4, UPT, UPT, -UR7, UR6, URZ ;  /* 0x0000000607048290 */ /* 0x000fe4000fffe1ff */
[----:B------:R-:W-:Y:S02]  /*5f00*/  @!UP0 UIADD3 UR6, UPT, UPT, UR7, -UR6, URZ ;  /* 0x8000000607068290 */ /* 0x000fe4000fffe0ff */
[----:B------:R-:W-:Y:S02]  /*5f10*/  @!UP0 UIMAD UR38, UR4, UR5, UR38 ;  /* 0x00000005042682a4 */ /* 0x000fe4000f8e0226 */
[----:B------:R-:W-:Y:S02]  /*5f20*/  @!UP0 UIMAD UR37, UR6, UR14, UR37 ;  /* 0x0000000e062582a4 */ /* 0x000fe4000f8e0225 */
[----:B------:R-:W-:Y:S09]  /*5f30*/  ULOP3.LUT UP0, URZ, UR11, 0x1b0, URZ, 0xc0, !UPT ;  /* 0x000001b00bff7892 */ /* 0x000ff2000f80c0ff */
[----:B------:R-:W-:Y:S05]  /*5f40*/  BRA.U !UP0, `(.L_x_95) ;  /* 0x00000001087c7547 */ /* 0x000fea000b800000 */
[----:B------:R-:W1:Y:S01]  /*5f50*/  LDCU.64 UR8, c[0x4][0x80] ;  /* 0x01001000ff0877ac */ /* 0x000e620008000a00 */
[----:B------:R-:W-:Y:S01]  /*5f60*/  MOV R2, 0x0 ;  /* 0x0000000000027802 */ /* 0x000fe20000000f00 */
[----:B------:R-:W-:Y:S02]  /*5f70*/  HFMA2 R12, -RZ, RZ, 0, 5.9604644775390625e-08 ;  /* 0x00000001ff0c7431 */ /* 0x000fe400000001ff */
[----:B------:R-:W-:Y:S01]  /*5f80*/  IMAD.MOV.U32 R8, RZ, RZ, 0x70 ;  /* 0x00000070ff087424 */ /* 0x000fe200078e00ff */
[----:B------:R2:W3:Y:S01]  /*5f90*/  LDC.64 R14, c[0x4][R2] ;  /* 0x01000000020e7b82 */ /* 0x0004e20000000a00 */
[----:B------:R-:W4:Y:S01]  /*5fa0*/  LDCU.64 UR6, c[0x4][0x88] ;  /* 0x01001100ff0677ac */ /* 0x000f220008000a00 */
[----:B------:R-:W-:Y:S01]  /*5fb0*/  IMAD.MOV.U32 R13, RZ, RZ, RZ ;  /* 0x000000ffff0d7224 */ /* 0x000fe200078e00ff */
[----:B------:R-:W2:Y:S01]  /*5fc0*/  LDCU.64 UR4, c[0x4][0x8] ;  /* 0x01000100ff0477ac */ /* 0x000ea20008000a00 */
[----:B-1----:R-:W-:Y:S01]  /*5fd0*/  MOV R5, UR9 ;  /* 0x0000000900057c02 */ /* 0x002fe20008000f00 */
[----:B------:R-:W-:Y:S01]  /*5fe0*/  IMAD.U32 R4, RZ, RZ, UR8 ;  /* 0x00000008ff047e24 */ /* 0x000fe2000f8e00ff */
[----:B----4-:R-:W-:Y:S01]  /*5ff0*/  MOV R7, UR7 ;  /* 0x0000000700077c02 */ /* 0x010fe20008000f00 */
[----:B------:R-:W-:Y:S01]  /*6000*/  IMAD.U32 R6, RZ, RZ, UR6 ;  /* 0x00000006ff067e24 */ /* 0x000fe2000f8e00ff */
[----:B--2---:R-:W-:Y:S01]  /*6010*/  MOV R11, UR5 ;  /* 0x00000005000b7c02 */ /* 0x004fe20008000f00 */
[----:B------:R-:W-:Y:S02]  /*6020*/  IMAD.U32 R10, RZ, RZ, UR4 ;  /* 0x00000004ff0a7e24 */ /* 0x000fe4000f8e00ff */
[----:B------:R-:W-:Y:S07]  /*6030*/  LEPC R20, `(.L_x_96) ;  /* 0x000000001014794e */ /* 0x000fee0000000000 */
[----:B---3-5:R-:W-:Y:S05]  /*6040*/  CALL.ABS.NOINC R14 ;  /* 0x000000000e007343 */ /* 0x028fea0003c00000 */
.L_x_96:
[----:B------:R-:W1:Y:S01]  /*6050*/  LDCU.64 UR8, c[0x4][0x80] ;  /* 0x01001000ff0877ac */ /* 0x000e620008000a00 */
[----:B------:R-:W2:Y:S01]  /*6060*/  LDC.64 R2, c[0x4][R2] ;  /* 0x0100000002027b82 */ /* 0x000ea20000000a00 */
[----:B------:R-:W-:Y:S02]  /*6070*/  HFMA2 R12, -RZ, RZ, 0, 5.9604644775390625e-08 ;  /* 0x00000001ff0c7431 */ /* 0x000fe400000001ff */
[----:B------:R-:W-:Y:S02]  /*6080*/  IMAD.MOV.U32 R8, RZ, RZ, 0x70 ;  /* 0x00000070ff087424 */ /* 0x000fe400078e00ff */
[----:B------:R-:W-:Y:S01]  /*6090*/  IMAD.MOV.U32 R13, RZ, RZ, RZ ;  /* 0x000000ffff0d7224 */ /* 0x000fe200078e00ff */
[----:B------:R-:W3:Y:S01]  /*60a0*/  LDCU.64 UR6, c[0x4][0x88] ;  /* 0x01001100ff0677ac */ /* 0x000ee20008000a00 */
[----:B------:R-:W4:Y:S01]  /*60b0*/  LDCU.64 UR4, c[0x4][0x8] ;  /* 0x01000100ff0477ac */ /* 0x000f220008000a00 */
[----:B-1----:R-:W-:Y:S02]  /*60c0*/  MOV R4, UR8 ;  /* 0x0000000800047c02 */ /* 0x002fe40008000f00 */
[----:B------:R-:W-:Y:S02]  /*60d0*/  MOV R5, UR9 ;  /* 0x0000000900057c02 */ /* 0x000fe40008000f00 */
[----:B---3--:R-:W-:Y:S01]  /*60e0*/  MOV R7, UR7 ;  /* 0x0000000700077c02 */ /* 0x008fe20008000f00 */
[----:B------:R-:W-:Y:S01]  /*60f0*/  IMAD.U32 R6, RZ, RZ, UR6 ;  /* 0x00000006ff067e24 */ /* 0x000fe2000f8e00ff */
[----:B----4-:R-:W-:Y:S01]  /*6100*/  MOV R11, UR5 ;  /* 0x00000005000b7c02 */ /* 0x010fe20008000f00 */
[----:B------:R-:W-:Y:S02]  /*6110*/  IMAD.U32 R10, RZ, RZ, UR4 ;  /* 0x00000004ff0a7e24 */ /* 0x000fe4000f8e00ff */
[----:B------:R-:W-:Y:S07]  /*6120*/  LEPC R20, `(.L_x_95) ;  /* 0x000000001014794e */ /* 0x000fee0000000000 */
[----:B--2---:R-:W-:Y:S05]  /*6130*/  CALL.ABS.NOINC R2 ;  /* 0x0000000002007343 */ /* 0x004fea0003c00000 */
.L_x_95:
[----:B------:R-:W-:Y:S02]  /*6140*/  R2UR UR6, R49 ;  /* 0x00000000310672ca */ /* 0x000fe400000e0000 */
[----:B------:R-:W-:Y:S02]  /*6150*/  R2UR UR5, R57 ;  /* 0x00000000390572ca */ /* 0x000fe400000e0000 */
[----:B------:R-:W-:Y:S02]  /*6160*/  R2UR UR4, R56 ;  /* 0x00000000380472ca */ /* 0x000fe400000e0000 */
[----:B------:R-:W-:Y:S02]  /*6170*/  ISETP.NE.U32.AND P4, PT, R42, RZ, PT ;  /* 0x000000ff2a00720c */ /* 0x000fe40003f85070 */
[----:B------:R-:W-:Y:S02]  /*6180*/  ISETP.NE.U32.AND P2, PT, RZ, UR60, PT ;  /* 0x0000003cff007c0c */ /* 0x000fe4000bf45070 */
[----:B------:R-:W-:Y:S02]  /*6190*/  ISETP.NE.AND.EX P4, PT, R43, RZ, PT, P4 ;  /* 0x000000ff2b00720c */ /* 0x000fe40003f85340 */
[----:B------:R-:W-:Y:S01]  /*61a0*/  ISETP.NE.AND.EX P2, PT, RZ, UR61, PT, P2 ;  /* 0x0000003dff007c0c */ /* 0x000fe2000bf45320 */
[----:B------:R-:W-:Y:S02]  /*61b0*/  UISETP.NE.AND UP2, UPT, UR6, URZ, UPT ;  /* 0x000000ff0600728c */ /* 0x000fe4000bf45270 */
[----:B------:R-:W-:Y:S04]  /*61c0*/  UISETP.NE.U32.AND UP0, UPT, UR5, URZ, UPT ;  /* 0x000000ff0500728c */ /* 0x000fe8000bf05070 */
[----:B------:R-:W-:Y:S01]  /*61d0*/  UISETP.NE.AND.EX UP1, UPT, UR4, URZ, UPT, UP0 ;  /* 0x000000ff0400728c */ /* 0x000fe2000bf25300 */
[----:B------:R-:W-:Y:S01]  /*61e0*/  PLOP3.LUT P1, PT, PT, PT, UP2, 0x80, 0x8 ;  /* 0x000000000008781c */ /* 0x000fe20003f2f028 */
[----:B------:R-:W-:Y:S03]  /*61f0*/  UPLOP3.LUT UP0, UPT, UPT, UPT, UPT, 0x40, 0x4 ;  /* 0x000000000004789c */ /* 0x000fe60003f0e870 */
[----:B------:R-:W-:Y:S06]  /*6200*/  @UP2 UPLOP3.LUT UP0, UPT, UPT, UPT, UP1, 0x80, 0x8 ;  /* 0x000000000008289c */ /* 0x000fec0003f0f010 */
[----:B------:R-:W-:Y:S01]  /*6210*/  PLOP3.LUT P0, PT, PT, PT, UP0, 0x80, 0x8 ;  /* 0x000000000008781c */ /* 0x000fe20003f0f008 */
[----:B------:R-:W-:Y:S01]  /*6220*/  @!UPT UIADD3 URZ, UPT, UPT, URZ, URZ, URZ ;  /* 0x000000fffffff290 */ /* 0x000fe2000fffe0ff */
[----:B------:R-:W-:Y:S11]  /*6230*/  BRA.U !UP1, `(.L_x_97) ;  /* 0x0000000109407547 */ /* 0x000ff6000b800000 */
[----:B------:R-:W-:Y:S01]  /*6240*/  UISETP.NE.U32.AND UP0, UPT, UR60, URZ, UPT ;  /* 0x000000ff3c00728c */ /* 0x000fe2000bf05070 */
[----:B------:R-:W-:Y:S01]  /*6250*/  R2UR UR6, R57 ;  /* 0x00000000390672ca */ /* 0x000fe200000e0000 */
[----:B------:R-:W1:Y:S01]  /*6260*/  LDCU.64 UR8, c[0x0][0x358] ;  /* 0x00006b00ff0877ac */ /* 0x000e620008000a00 */
[----:B------:R-:W-:Y:S02]  /*6270*/  HFMA2 R45, -RZ, RZ, 0, 5.9604644775390625e-08 ;  /* 0x00000001ff2d7431 */ /* 0x000fe400000001ff */
[----:B------:R-:W-:Y:S01]  /*6280*/  IMAD.MOV.U32 R0, RZ, RZ, 0x1 ;  /* 0x00000001ff007424 */ /* 0x000fe200078e00ff */
[----:B------:R-:W-:Y:S06]  /*6290*/  UISETP.NE.AND.EX UP0, UPT, UR61, URZ, UPT, UP0 ;  /* 0x000000ff3d00728c */ /* 0x000fec000bf05300 */
[----:B------:R-:W-:Y:S05]  /*62a0*/  PLOP3.LUT P3, PT, PT, PT, UP0, 0x80, 0x8 ;  /* 0x000000000008781c */ /* 0x000fea0003f6f008 */
[----:B------:R-:W2:Y:S01]  /*62b0*/  @UP0 LDCU.64 UR4, c[0x0][0x888] ;  /* 0x00011100ff0407ac */ /* 0x000ea20008000a00 */
[----:B------:R-:W-:Y:S07]  /*62c0*/  @UP0 UIMAD UR6, UR36, UR6, URZ ;  /* 0x00000006240602a4 */ /* 0x000fee000f8e02ff */
[----:B------:R-:W-:Y:S01]  /*62d0*/  @!P3 PRMT R45, R0, 0x7610, R45 ;  /* 0x00007610002db816 */ /* 0x000fe2000000002d */
[----:B--2---:R-:W-:Y:S06]  /*62e0*/  @UP0 UIMAD.WIDE UR4, UR6, 0x4, UR4 ;  /* 0x00000004060408a5 */ /* 0x004fec000f8e0204 */
[----:B-----5:R-:W-:Y:S02]  /*62f0*/  IMAD.U32 R26, RZ, RZ, UR4 ;  /* 0x00000004ff1a7e24 */ /* 0x020fe4000f8e00ff */
[----:B------:R-:W-:Y:S03]  /*6300*/  IMAD.U32 R27, RZ, RZ, UR5 ;  /* 0x00000005ff1b7e24 */ /* 0x000fe6000f8e00ff */
[----:B------:R-:W2:Y:S02]  /*6310*/  @!UP0 LDCU UR4, c[0x0][0x880] ;  /* 0x00011000ff0487ac */ /* 0x000ea40008000800 */
[----:B-1----:R1:W5:Y:S02]  /*6320*/  @P3 LDG.E R26, desc[UR8][R26.64] ;  /* 0x000000081a1a3981 */ /* 0x002364000c1e1900 */
[----:B-12---:R-:W-:Y:S02]  /*6330*/  @!P3 MOV R26, UR4 ;  /* 0x00000004001abc02 */ /* 0x006fe40008000f00 */
.L_x_97:
[----:B------:R-:W-:Y:S05]  /*6340*/  @!P4 BRA `(.L_x_98) ;  /* 0x000000000024c947 */ /* 0x000fea0003800000 */
[----:B------:R-:W-:Y:S01]  /*6350*/  ISETP.NE.U32.AND P3, PT, R40, RZ, PT ;  /* 0x000000ff2800720c */ /* 0x000fe20003f65070 */
[----:B------:R-:W1:Y:S03]  /*6360*/  LDCU.64 UR4, c[0x0][0x358] ;  /* 0x00006b00ff0477ac */ /* 0x000e660008000a00 */
[----:B------:R-:W-:Y:S11]  /*6370*/  ISETP.NE.AND.EX P3, PT, R41, RZ, PT, P3 ;  /* 0x000000ff2900720c */ /* 0x000ff60003f65330 */
[----:B------:R-:W-:Y:S02]  /*6380*/  @!UPT UIADD3 URZ, UPT, UPT, URZ, URZ, URZ ;  /* 0x000000fffffff290 */ /* 0x000fe4000fffe0ff */
[----:B------:R-:W2:Y:S01]  /*6390*/  @P3 LDC.64 R2, c[0x0][0x8a8] ;  /* 0x00022a00ff023b82 */ /* 0x000ea20000000a00 */
[----:B------:R-:W-:Y:S04]  /*63a0*/  @P3 IMAD R0, R42, UR36, RZ ;  /* 0x000000242a003c24 */ /* 0x000fe8000f8e02ff */
[----:B--2---:R-:W-:Y:S05]  /*63b0*/  @P3 IMAD.WIDE R2, R0, 0x4, R2 ;  /* 0x0000000400023825 */ /* 0x004fea00078e0202 */
[----:B-1---5:R1:W5:Y:S02]  /*63c0*/  @P3 LDG.E R24, desc[UR4][R2.64] ;  /* 0x0000000402183981 */ /* 0x022364000c1e1900 */
[----:B-1----:R-:W2:Y:S02]  /*63d0*/  @!P3 LDC R24, c[0x0][0x8a0] ;  /* 0x00022800ff18bb82 */ /* 0x002ea40000000800 */
.L_x_98:
[----:B-----5:R-:W-:Y:S01]  /*63e0*/  FSETP.NEU.AND P3, PT, R26, RZ, PT ;  /* 0x000000ff1a00720b */ /* 0x020fe20003f6d000 */
[----:B------:R-:W-:Y:S01]  /*63f0*/  IMAD.U32 R2, RZ, RZ, UR46 ;  /* 0x0000002eff027e24 */ /* 0x000fe2000f8e00ff */
[----:B------:R-:W-:Y:S01]  /*6400*/  SEL R5, RZ, 0xffffffff, P2 ;  /* 0xffffffffff057807 */ /* 0x000fe20001000000 */
[----:B------:R-:W-:Y:S01]  /*6410*/  ULOP3.LUT UR4, UR55, 0x1, URZ, 0x3c, !UPT ;  /* 0x0000000137047892 */ /* 0x000fe2000f8e3cff */
[----:B------:R-:W-:Y:S01]  /*6420*/  @P1 LOP3.LUT P2, RZ, R45, 0xff, RZ, 0xc0, !PT ;  /* 0x000000ff2dff1812 */ /* 0x000fe2000784c0ff */
[----:B------:R-:W-:Y:S01]  /*6430*/  BSSY B1, `(.L_x_99) ;  /* 0x000003d000017945 */ /* 0x000fe20003800000 */
[----:B------:R-:W-:Y:S01]  /*6440*/  @P1 SEL R0, RZ, 0xffffffff, P3 ;  /* 0xffffffffff001807 */ /* 0x000fe20001800000 */
[----:B------:R-:W-:Y:S01]  /*6450*/  IMAD.MOV.U32 R65, RZ, RZ, 0x1 ;  /* 0x00000001ff417424 */ /* 0x000fe200078e00ff */
[----:B------:R-:W-:Y:S01]  /*6460*/  LEA R2, R2, UR44, 0x3 ;  /* 0x0000002c02027c11 */ /* 0x000fe2000f8e18ff */
[----:B------:R-:W-:Y:S01]  /*6470*/  IMAD.U32 R63, RZ, RZ, UR4 ;  /* 0x00000004ff3f7e24 */ /* 0x000fe2000f8e00ff */
[----:B------:R-:W-:Y:S01]  /*6480*/  @P0 SEL R0, R5, R0, !P2 ;  /* 0x0000000005000207 */ /* 0x000fe20005000000 */
[----:B------:R-:W-:Y:S01]  /*6490*/  IMAD.U32 R64, RZ, RZ, UR46 ;  /* 0x0000002eff407e24 */ /* 0x000fe2000f8e00ff */
[----:B------:R-:W-:Y:S02]  /*64a0*/  LEA R27, R22, UR44, 0x3 ;  /* 0x0000002c161b7c11 */ /* 0x000fe4000f8e18ff */
[----:B------:R-:W-:Y:S02]  /*64b0*/  CS2R R38, SRZ ;  /* 0x0000000000267805 */ /* 0x000fe4000001ff00 */
[----:B------:R-:W-:Y:S02]  /*64c0*/  @P1 LOP3.LUT R0, R0, 0x1, RZ, 0xc0, !PT ;  /* 0x0000000100001812 */ /* 0x000fe400078ec0ff */
[----:B------:R-:W-:Y:S02]  /*64d0*/  CS2R R36, SRZ ;  /* 0x0000000000247805 */ /* 0x000fe4000001ff00 */
[----:B------:R-:W-:Y:S02]  /*64e0*/  SHF.L.U32 R3, R53, 0x1f, RZ ;  /* 0x0000001f35037819 */ /* 0x000fe400000006ff */
[----:B------:R-:W-:Y:S02]  /*64f0*/  CS2R R30, SRZ ;  /* 0x00000000001e7805 */ /* 0x000fe4000001ff00 */
[----:B------:R-:W-:Y:S02]  /*6500*/  ISETP.NE.U32.OR P5, PT, R0, 0x1, !P1 ;  /* 0x000000010000780c */ /* 0x000fe40004fa5470 */
[----:B------:R-:W-:Y:S02]  /*6510*/  CS2R R28, SRZ ;  /* 0x00000000001c7805 */ /* 0x000fe4000001ff00 */
[----:B------:R-:W-:Y:S02]  /*6520*/  PLOP3.LUT P2, PT, PT, PT, UP1, 0x80, 0x8 ;  /* 0x000000000008781c */ /* 0x000fe40003f4f018 */
[----:B------:R-:W-:Y:S02]  /*6530*/  LEA.HI R25, R22, R22, RZ, 0x1 ;  /* 0x0000001616197211 */ /* 0x000fe400078f08ff */
[----:B------:R-:W-:Y:S02]  /*6540*/  LOP3.LUT P4, R50, R45, 0xff, RZ, 0xc0, !PT ;  /* 0x000000ff2d327812 */ /* 0x000fe4000788c0ff */
[----:B------:R-:W-:Y:S02]  /*6550*/  SEL R4, RZ, 0xffffffff, P3 ;  /* 0xffffffffff047807 */ /* 0x000fe40001800000 */
[----:B------:R-:W-:Y:S02]  /*6560*/  P2R R61, PR, RZ, 0x20 ;  /* 0x00000020ff3d7803 */ /* 0x000fe40000000000 */
[----:B------:R-:W-:Y:S03]  /*6570*/  @P5 SHF.L.U32 R0, R63, 0x1f, RZ ;  /* 0x0000001f3f005819 */ /* 0x000fe600000006ff */
[----:B------:R-:W-:Y:S01]  /*6580*/  @P2 SEL R4, R5, R4, !P4 ;  /* 0x0000000405042207 */ /* 0x000fe20006000000 */
[----:B------:R1:W3:Y:S03]  /*6590*/  @P5 SYNCS.PHASECHK.TRANS64.TRYWAIT P1, [R2+URZ+0x60], R0 ;  /* 0x00006000020055a7 */ /* 0x0002e600080211ff */
[----:B------:R-:W-:Y:S04]  /*65a0*/  LOP3.LUT R4, R4, 0x1, RZ, 0xc0, !PT ;  /* 0x0000000104047812 */ /* 0x000fe800078ec0ff */
[----:B------:R-:W-:Y:S04]  /*65b0*/  ISETP.NE.U32.AND P2, PT, R4, 0x1, PT ;  /* 0x000000010400780c */ /* 0x000fe80003f45070 */
[----:B------:R-:W-:Y:S01]  /*65c0*/  P2R R66, PR, RZ, 0x4 ;  /* 0x00000004ff427803 */ /* 0x000fe20000000000 */
[----:B------:R4:W2:Y:S01]  /*65d0*/  SYNCS.PHASECHK.TRANS64.TRYWAIT P0, [R27+URZ+0xc0], R3 ;  /* 0x0000c0031b0075a7 */ /* 0x0008a200080011ff */
[C---:B-1----:R-:W-:Y:S01]  /*65e0*/  IMAD.SHL.U32 R0, R25.reuse, 0x20, RZ ;  /* 0x0000002019007824 */ /* 0x042fe200078e00ff */
[----:B------:R-:W-:Y:S04]  /*65f0*/  LOP3.LUT R25, R25, 0xffe, RZ, 0xc0, !PT ;  /* 0x00000ffe19197812 */ /* 0x000fe800078ec0ff */
[----:B------:R-:W-:Y:S01]  /*6600*/  LOP3.LUT R0, R0, 0xffffffc0, RZ, 0xc0, !PT ;  /* 0xffffffc000007812 */ /* 0x000fe200078ec0ff */
[----:B------:R-:W-:Y:S04]  /*6610*/  IMAD.IADD R25, R22, 0x1, -R25 ;  /* 0x0000000116197824 */ /* 0x000fe800078e0a19 */
[----:B------:R-:W-:Y:S04]  /*6620*/  IMAD.IADD R0, R23, 0x1, R0 ;  /* 0x0000000117007824 */ /* 0x000fe800078e0200 */
[----:B------:R-:W-:Y:S01]  /*6630*/  IMAD R25, R25, 0x100000, R0 ;  /* 0x0010000019197824 */ /* 0x000fe200078e0200 */
[----:B---3--:R-:W-:Y:S01]  /*6640*/  @P5 SEL R65, RZ, 0x1, !P1 ;  /* 0x00000001ff415807 */ /* 0x008fe20004800000 */
[----:B----4-:R-:W-:Y:S06]  /*6650*/  @!P5 BRA `(.L_x_100) ;  /* 0x000000000068d947 */ /* 0x010fec0003800000 */
[----:B------:R-:W-:Y:S01]  /*6660*/  HFMA2 R31, -RZ, RZ, 0, 0 ;  /* 0x00000000ff1f7431 */ /* 0x000fe200000001ff */
[----:B------:R-:W-:Y:S01]  /*6670*/  ISETP.NE.AND P1, PT, R65, RZ, PT ;  /* 0x000000ff4100720c */ /* 0x000fe20003f25270 */
[----:B------:R-:W-:Y:S01]  /*6680*/  IMAD.U32 R0, RZ, RZ, UR46 ;  /* 0x0000002eff007e24 */ /* 0x000fe2000f8e00ff */
[----:B------:R-:W-:Y:S11]  /*6690*/  BSSY B0, `(.L_x_101) ;  /* 0x0000005000007945 */ /* 0x000ff60003800000 */
[----:B------:R-:W-:Y:S05]  /*66a0*/  @P1 BRA `(.L_x_102) ;  /* 0x00000000000c1947 */ /* 0x000fea0003800000 */
[----:B------:R-:W-:Y:S04]  /*66b0*/  SHF.L.U32 R4, R63, 0x1f, RZ ;  /* 0x0000001f3f047819 */ /* 0x000fe800000006ff */
[----:B------:R-:W1:Y:S02]  /*66c0*/  SYNCS.PHASECHK.TRANS64.TRYWAIT P1, [R2+URZ+0x60], R4 ;  /* 0x00006004020075a7 */ /* 0x000e6400080211ff */
[----:B-1----:R-:W-:Y:S05]  /*66d0*/  @!P1 BRA `(.L_x_103) ;  /* 0x0000001c00e49947 */ /* 0x002fea0003800000 */
.L_x_102:
[----:B------:R-:W-:Y:S05]  /*66e0*/  BSYNC B0 ;  /* 0x0000000000007941 */ /* 0x000fea0003800000 */
.L_x_101:
[----:B------:R-:W-:Y:S01]  /*66f0*/  ISETP.NE.AND P1, PT, R66, RZ, PT ;  /* 0x000000ff4200720c */ /* 0x000fe20003f25270 */
[----:B------:R-:W-:Y:S01]  /*6700*/  IMAD.MOV.U32 R30, RZ, RZ, RZ ;  /* 0x000000ffff1e7224 */ /* 0x000fe200078e00ff */
[----:B------:R-:W-:Y:S02]  /*6710*/  CS2R R28, SRZ ;  /* 0x00000000001c7805 */ /* 0x000fe4000001ff00 */
[----:B------:R-:W-:Y:S02]  /*6720*/  CS2R R38, SRZ ;  /* 0x0000000000267805 */ /* 0x000fe4000001ff00 */
[----:B------:R-:W-:Y:S07]  /*6730*/  CS2R R36, SRZ ;  /* 0x0000000000247805 */ /* 0x000fee000001ff00 */
[----:B-1----:R-:W-:Y:S01]  /*6740*/  @P1 IMAD R2, R0, 0x800, R44 ;  /* 0x0000080000021824 */ /* 0x002fe200078e022c */
[----:B------:R-:W-:Y:S05]  /*6750*/  @P1 WARPSYNC.ALL ;  /* 0x0000000000001948 */ /* 0x000fea0003800000 */
[----:B------:R-:W-:Y:S01]  /*6760*/  @P1 LEA R2, R2, UR44, 0x1 ;  /* 0x0000002c02021c11 */ /* 0x000fe2000f8e08ff */
[----:B------:R-:W-:Y:S04]  /*6770*/  UIADD3 UR4, UPT, UPT, UR46, 0x1, URZ ;  /* 0x000000012e047890 */ /* 0x000fe8000fffe0ff */
[----:B------:R1:W3:Y:S01]  /*6780*/  @P1 LDSM.16.M88.4 R28, [R2+0x200] ;  /* 0x00020000021c183b */ /* 0x0002e20000000200 */
[----:B------:R-:W-:Y:S01]  /*6790*/  UISETP.NE.AND UP0, UPT, UR4, 0x3, UPT ;  /* 0x000000030400788c */ /* 0x000fe2000bf05270 */
[----:B------:R-:W-:Y:S03]  /*67a0*/  @P1 IMAD R0, R54, 0x2, R2 ;  /* 0x0000000236001824 */ /* 0x000fe600078e0202 */
[----:B------:R-:W-:Y:S02]  /*67b0*/  USEL UR5, URZ, 0x1, UP0 ;  /* 0x00000001ff057887 */ /* 0x000fe40008000000 */
[----:B------:R1:W4:Y:S01]  /*67c0*/  @P1 LDSM.16.M88.4 R36, [R0+0x200] ;  /* 0x000200000024183b */ /* 0x0003220000000200 */
[----:B------:R-:W-:Y:S03]  /*67d0*/  USEL UR4, UR4, URZ, UP0 ;  /* 0x000000ff04047287 */ /* 0x000fe60008000000 */
[----:B------:R-:W-:Y:S03]  /*67e0*/  LOP3.LUT R63, R63, UR5, RZ, 0x3c, !PT ;  /* 0x000000053f3f7c12 */ /* 0x000fe6000f8e3cff */
[----:B------:R-:W-:Y:S02]  /*67f0*/  IMAD.U32 R64, RZ, RZ, UR4 ;  /* 0x00000004ff407e24 */ /* 0x000fe4000f8e00ff */
.L_x_100:
[----:B------:R-:W-:Y:S05]  /*6800*/  BSYNC B1 ;  /* 0x0000000000017941 */ /* 0x000fea0003800000 */
.L_x_99:
[----:B-1----:R-:W-:Y:S04]  /*6810*/  SHF.R.U32.HI R0, RZ, 0x15, R25 ;  /* 0x00000015ff007819 */ /* 0x002fe80000011619 */
[----:B------:R-:W-:Y:S01]  /*6820*/  LOP3.LUT P1, RZ, R0, 0x3, R46, 0x48, !PT ;  /* 0x0000000300ff7812 */ /* 0x000fe2000782482e */
[----:B------:R-:W-:Y:S01]  /*6830*/  @!UPT UIADD3 URZ, UPT, UPT, URZ, URZ, URZ ;  /* 0x000000fffffff290 */ /* 0x000fe2000fffe0ff */
[----:B--2---:R-:W-:Y:S11]  /*6840*/  @P0 BRA `(.L_x_104) ;  /* 0x0000000000080947 */ /* 0x004ff60003800000 */
[----:B------:R-:W1:Y:S02]  /*6850*/  SYNCS.PHASECHK.TRANS64.TRYWAIT P0, [R27+URZ+0xc0], R3 ;  /* 0x0000c0031b0075a7 */ /* 0x000e6400080011ff */
[----:B-1----:R-:W-:Y:S05]  /*6860*/  @!P0 BRA `(.L_x_105) ;  /* 0x0000001c00948947 */ /* 0x002fea0003800000 */
.L_x_104:
[----:B------:R-:W-:Y:S05]  /*6870*/  @!P1 BRA `(.L_x_106) ;  /* 0x0000000000409947 */ /* 0x000fea0003800000 */
[----:B------:R-:W2:Y:S01]  /*6880*/  LDCU.64 UR8, c[0x4][0x70] ;  /* 0x01000e00ff0877ac */ /* 0x000ea20008000a00 */
[----:B-1----:R-:W-:Y:S01]  /*6890*/  MOV R3, 0x0 ;  /* 0x0000000000037802 */ /* 0x002fe20000000f00 */
[----:B------:R-:W-:Y:S02]  /*68a0*/  HFMA2 R12, -RZ, RZ, 0, 5.9604644775390625e-08 ;  /* 0x00000001ff0c7431 */ /* 0x000fe400000001ff */
[----:B------:R-:W-:Y:S02]  /*68b0*/  IMAD.MOV.U32 R8, RZ, RZ, 0x192 ;  /* 0x00000192ff087424 */ /* 0x000fe400078e00ff */
[----:B------:R-:W-:Y:S01]  /*68c0*/  IMAD.MOV.U32 R13, RZ, RZ, RZ ;  /* 0x000000ffff0d7224 */ /* 0x000fe200078e00ff */
[----:B------:R-:W1:Y:S01]  /*68d0*/  LDCU.64 UR6, c[0x4][0x78] ;  /* 0x01000f00ff0677ac */ /* 0x000e620008000a00 */
[----:B------:R-:W3:Y:S01]  /*68e0*/  LDC.64 R2, c[0x4][R3] ;  /* 0x0100000003027b82 */ /* 0x000ee20000000a00 */
[----:B------:R-:W5:Y:S01]  /*68f0*/  LDCU.64 UR4, c[0x4][0x10] ;  /* 0x01000200ff0477ac */ /* 0x000f620008000a00 */
[----:B--2---:R-:W-:Y:S01]  /*6900*/  MOV R5, UR9 ;  /* 0x0000000900057c02 */ /* 0x004fe20008000f00 */
[----:B------:R-:W-:Y:S01]  /*6910*/  IMAD.U32 R4, RZ, RZ, UR8 ;  /* 0x00000008ff047e24 */ /* 0x000fe2000f8e00ff */
[----:B-1----:R-:W-:Y:S01]  /*6920*/  MOV R7, UR7 ;  /* 0x0000000700077c02 */ /* 0x002fe20008000f00 */
[----:B------:R-:W-:Y:S01]  /*6930*/  IMAD.U32 R6, RZ, RZ, UR6 ;  /* 0x00000006ff067e24 */ /* 0x000fe2000f8e00ff */
[----:B-----5:R-:W-:Y:S01]  /*6940*/  MOV R11, UR5 ;  /* 0x00000005000b7c02 */ /* 0x020fe20008000f00 */
[----:B------:R-:W-:Y:S02]  /*6950*/  IMAD.U32 R10, RZ, RZ, UR4 ;  /* 0x00000004ff0a7e24 */ /* 0x000fe4000f8e00ff */
[----:B------:R-:W-:Y:S07]  /*6960*/  LEPC R20, `(.L_x_106) ;  /* 0x000000001014794e */ /* 0x000fee0000000000 */
[----:B---34-:R-:W-:Y:S05]  /*6970*/  CALL.ABS.NOINC R2 ;  /* 0x0000000002007343 */ /* 0x018fea0003c00000 */
.L_x_106:
[----:B-1-3--:R-:W-:Y:S01]  /*6980*/  SHF.L.U32 R3, R28, 0x10, RZ ;  /* 0x000000101c037819 */ /* 0x00afe200000006ff */
[----:B------:R-:W-:Y:S05]  /*6990*/  WARPSYNC.ALL ;  /* 0x0000000000007948 */ /* 0x000fea0003800000 */
[----:B------:R-:W-:Y:S01]  /*69a0*/  R2UR UR4, R25 ;  /* 0x00000000190472ca */ /* 0x000fe200000e0000 */
[----:B------:R-:W-:Y:S01]  /*69b0*/  BSSY.RECONVERGENT B0, `(.L_x_107) ;  /* 0x0000051000007945 */ /* 0x000fe20003800200 */
[----:B------:R-:W-:Y:S02]  /*69c0*/  SHF.L.U32 R20, R30, 0x10, RZ ;  /* 0x000000101e147819 */ /* 0x000fe400000006ff */
[----:B------:R-:W-:Y:S02]  /*69d0*/  SHF.L.U32 R62, R54, 0x1, RZ ;  /* 0x00000001363e7819 */ /* 0x000fe400000006ff */
[----:B------:R-:W-:Y:S07]  /*69e0*/  ISETP.NE.AND P0, PT, R55, RZ, PT ;  /* 0x000000ff3700720c */ /* 0x000fee0003f05270 */
[----:B------:R-:W1:Y:S02]  /*69f0*/  LDTM.16dp256bit.x4 R4, tmem[UR4] ;  /* 0x00000004000479ee */ /* 0x000e640008120000 */
[----:B-1----:R-:W-:Y:S01]  /*6a00*/  FMUL R0, R24, R4 ;  /* 0x0000000418007220 */ /* 0x002fe20000400000 */
[----:B------:R-:W-:Y:S01]  /*6a10*/  LOP3.LUT R4, R28, 0xffff0000, RZ, 0xc0, !PT ;  /* 0xffff00001c047812 */ /* 0x000fe200078ec0ff */
[----:B------:R-:W-:Y:S01]  /*6a20*/  FMUL R2, R24, R5 ;  /* 0x0000000518027220 */ /* 0x000fe20000400000 */
[C---:B------:R-:W-:Y:S01]  /*6a30*/  SHF.L.U32 R5, R29.reuse, 0x10, RZ ;  /* 0x000000101d057819 */ /* 0x040fe200000006ff */
[----:B------:R-:W-:Y:S01]  /*6a40*/  FFMA R0, R26, R3, R0 ;  /* 0x000000031a007223 */ /* 0x000fe20000000000 */
[----:B------:R-:W-:Y:S01]  /*6a50*/  FMUL R3, R24, R6 ;  /* 0x0000000618037220 */ /* 0x000fe20000400000 */
[----:B------:R-:W-:Y:S01]  /*6a60*/  LOP3.LUT R6, R29, 0xffff0000, RZ, 0xc0, !PT ;  /* 0xffff00001d067812 */ /* 0x000fe200078ec0ff */
[----:B------:R-:W-:Y:S01]  /*6a70*/  FFMA R2, R26, R4, R2 ;  /* 0x000000041a027223 */ /* 0x000fe20000000002 */
[----:B------:R-:W-:Y:S01]  /*6a80*/  FMUL R7, R24, R7 ;  /* 0x0000000718077220 */ /* 0x000fe20000400000 */
[----:B------:R-:W-:Y:S01]  /*6a90*/  FFMA R3, R26, R5, R3 ;  /* 0x000000051a037223 */ /* 0x000fe20000000003 */
[C---:B------:R-:W-:Y:S01]  /*6aa0*/  FMUL R4, R24.reuse, R8 ;  /* 0x0000000818047220 */ /* 0x040fe20000400000 */
[----:B------:R-:W-:Y:S01]  /*6ab0*/  FMUL R5, R24, R9 ;  /* 0x0000000918057220 */ /* 0x000fe20000400000 */
[----:B------:R-:W-:Y:S01]  /*6ac0*/  F2FP.BF16.F32.PACK_AB R32, R2, R0 ;  /* 0x000000000220723e */ /* 0x000fe200000010ff */
[----:B------:R-:W-:Y:S01]  /*6ad0*/  FFMA R7, R26, R6, R7 ;  /* 0x000000061a077223 */ /* 0x000fe20000000007 */
[----:B------:R-:W-:Y:S01]  /*6ae0*/  LOP3.LUT R0, R30, 0xffff0000, RZ, 0xc0, !PT ;  /* 0xffff00001e007812 */ /* 0x000fe200078ec0ff */
[----:B------:R-:W-:Y:S01]  /*6af0*/  FFMA R4, R26, R20, R4 ;  /* 0x000000141a047223 */ /* 0x000fe20000000004 */
[----:B------:R-:W-:Y:S01]  /*6b00*/  SHF.L.U32 R2, R31, 0x10, RZ ;  /* 0x000000101f027819 */ /* 0x000fe200000006ff */
[----:B------:R-:W-:Y:S01]  /*6b10*/  FMUL R6, R24, R10 ;  /* 0x0000000a18067220 */ /* 0x000fe20000400000 */
[----:B------:R-:W-:Y:S01]  /*6b20*/  F2FP.BF16.F32.PACK_AB R33, R7, R3 ;  /* 0x000000030721723e */ /* 0x000fe200000010ff */
[C---:B------:R-:W-:Y:S01]  /*6b30*/  FFMA R5, R26.reuse, R0, R5 ;  /* 0x000000001a057223 */ /* 0x040fe20000000005 */
[----:B------:R-:W-:Y:S01]  /*6b40*/  LOP3.LUT R3, R31, 0xffff0000, RZ, 0xc0, !PT ;  /* 0xffff00001f037812 */ /* 0x000fe200078ec0ff */
[----:B------:R-:W-:Y:S01]  /*6b50*/  FFMA R6, R26, R2, R6 ;  /* 0x000000021a067223 */ /* 0x000fe20000000006 */
[----:B----4-:R-:W-:Y:S01]  /*6b60*/  SHF.L.U32 R7, R36, 0x10, RZ ;  /* 0x0000001024077819 */ /* 0x010fe200000006ff */
[----:B------:R-:W-:Y:S01]  /*6b70*/  FMUL R11, R24, R11 ;  /* 0x0000000b180b7220 */ /* 0x000fe20000400000 */
[----:B------:R-:W-:Y:S01]  /*6b80*/  LOP3.LUT R0, R36, 0xffff0000, RZ, 0xc0, !PT ;  /* 0xffff000024007812 */ /* 0x000fe200078ec0ff */
[C---:B------:R-:W-:Y:S01]  /*6b90*/  FMUL R8, R24.reuse, R12 ;  /* 0x0000000c18087220 */ /* 0x040fe20000400000 */
[----:B------:R-:W-:Y:S01]  /*6ba0*/  SHF.L.U32 R2, R37, 0x10, RZ ;  /* 0x0000001025027819 */ /* 0x000fe200000006ff */
[----:B------:R-:W-:Y:S01]  /*6bb0*/  FMUL R9, R24, R13 ;  /* 0x0000000d18097220 */ /* 0x000fe20000400000 */
[----:B------:R-:W-:Y:S01]  /*6bc0*/  F2FP.BF16.F32.PACK_AB R34, R5, R4 ;  /* 0x000000040522723e */ /* 0x000fe200000010ff */
[C---:B------:R-:W-:Y:S01]  /*6bd0*/  FFMA R11, R26.reuse, R3, R11 ;  /* 0x000000031a0b7223 */ /* 0x040fe2000000000b */
[----:B------:R-:W-:Y:S01]  /*6be0*/  MOV R5, UR46 ;  /* 0x0000002e00057c02 */ /* 0x000fe20008000f00 */
[C---:B------:R-:W-:Y:S01]  /*6bf0*/  FFMA R8, R26.reuse, R7, R8 ;  /* 0x000000071a087223 */ /* 0x040fe20000000008 */
[----:B------:R-:W-:Y:S01]  /*6c00*/  SHF.L.U32 R3, R39, 0x10, RZ ;  /* 0x0000001027037819 */ /* 0x000fe200000006ff */
[----:B------:R-:W-:Y:S01]  /*6c10*/  FFMA R9, R26, R0, R9 ;  /* 0x000000001a097223 */ /* 0x000fe20000000009 */
[----:B------:R-:W-:Y:S01]  /*6c20*/  LOP3.LUT R0, R37, 0xffff0000, RZ, 0xc0, !PT ;  /* 0xffff000025007812 */ /* 0x000fe200078ec0ff */
[C---:B------:R-:W-:Y:S01]  /*6c30*/  FMUL R10, R24.reuse, R14 ;  /* 0x0000000e180a7220 */ /* 0x040fe20000400000 */
[----:B------:R-:W-:Y:S01]  /*6c40*/  LOP3.LUT R4, R39, 0xffff0000, RZ, 0xc0, !PT ;  /* 0xffff000027047812 */ /* 0x000fe200078ec0ff */
[C---:B------:R-:W-:Y:S01]  /*6c50*/  FMUL R15, R24.reuse, R15 ;  /* 0x0000000f180f7220 */ /* 0x040fe20000400000 */
[----:B------:R-:W-:Y:S01]  /*6c60*/  FMUL R12, R24, R16 ;  /* 0x00000010180c7220 */ /* 0x000fe20000400000 */
[----:B------:R-:W-:Y:S01]  /*6c70*/  FFMA R10, R26, R2, R10 ;  /* 0x000000021a0a7223 */ /* 0x000fe2000000000a */
[----:B------:R-:W-:Y:S01]  /*6c80*/  LOP3.LUT R2, R38, 0xffff0000, RZ, 0xc0, !PT ;  /* 0xffff000026027812 */ /* 0x000fe200078ec0ff */
[----:B------:R-:W-:Y:S01]  /*6c90*/  FFMA R15, R26, R0, R15 ;  /* 0x000000001a0f7223 */ /* 0x000fe2000000000f */
[----:B------:R-:W-:Y:S01]  /*6ca0*/  SHF.L.U32 R0, R38, 0x10, RZ ;  /* 0x0000001026007819 */ /* 0x000fe200000006ff */
[C---:B------:R-:W-:Y:S01]  /*6cb0*/  FMUL R13, R24.reuse, R17 ;  /* 0x00000011180d7220 */ /* 0x040fe20000400000 */
[C---:B------:R-:W-:Y:S01]  /*6cc0*/  FMUL R14, R24.reuse, R18 ;  /* 0x00000012180e7220 */ /* 0x040fe20000400000 */
[----:B------:R-:W-:Y:S01]  /*6cd0*/  FMUL R19, R24, R19 ;  /* 0x0000001318137220 */ /* 0x000fe20000400000 */
[----:B------:R-:W-:Y:S01]  /*6ce0*/  LEA R5, R5, R44, 0xb ;  /* 0x0000002c05057211 */ /* 0x000fe200078e58ff */
[C---:B------:R-:W-:Y:S01]  /*6cf0*/  FFMA R12, R26.reuse, R0, R12 ;  /* 0x000000001a0c7223 */ /* 0x040fe2000000000c */
[C---:B------:R-:W-:Y:S01]  /*6d00*/  FFMA R13, R26.reuse, R2, R13 ;  /* 0x000000021a0d7223 */ /* 0x040fe2000000000d */
[C---:B------:R-:W-:Y:S01]  /*6d10*/  FFMA R14, R26.reuse, R3, R14 ;  /* 0x000000031a0e7223 */ /* 0x040fe2000000000e */
[----:B------:R-:W-:Y:S01]  /*6d20*/  FFMA R19, R26, R4, R19 ;  /* 0x000000041a137223 */ /* 0x000fe20000000013 */
[----:B------:R-:W-:Y:S02]  /*6d30*/  F2FP.BF16.F32.PACK_AB R35, R11, R6 ;  /* 0x000000060b23723e */ /* 0x000fe400000010ff */
[----:B------:R-:W-:Y:S02]  /*6d40*/  LEA R5, R5, UR44, 0x1 ;  /* 0x0000002c05057c11 */ /* 0x000fe4000f8e08ff */
[----:B------:R-:W-:Y:S02]  /*6d50*/  F2FP.BF16.F32.PACK_AB R8, R9, R8 ;  /* 0x000000080908723e */ /* 0x000fe400000010ff */
[----:B------:R-:W-:Y:S01]  /*6d60*/  F2FP.BF16.F32.PACK_AB R9, R15, R10 ;  /* 0x0000000a0f09723e */ /* 0x000fe200000010ff */
[----:B------:R1:W-:Y:S01]  /*6d70*/  STSM.16.M88.4 [R5+0x200], R32 ;  /* 0x0002002005007844 */ /* 0x0003e20000000200 */
[----:B------:R-:W-:Y:S02]  /*6d80*/  F2FP.BF16.F32.PACK_AB R10, R13, R12 ;  /* 0x0000000c0d0a723e */ /* 0x000fe400000010ff */
[----:B------:R-:W-:Y:S02]  /*6d90*/  F2FP.BF16.F32.PACK_AB R11, R19, R14 ;  /* 0x0000000e130b723e */ /* 0x000fe400000010ff */
[----:B------:R-:W-:Y:S05]  /*6da0*/  IADD3 R0, PT, PT, R62, 0x200, R5 ;  /* 0x000002003e007810 */ /* 0x000fea0007ffe005 */
[----:B------:R1:W-:Y:S01]  /*6db0*/  STSM.16.M88.4 [R0], R8 ;  /* 0x0000000800007844 */ /* 0x0003e20000000200 */
[----:B------:R-:W-:Y:S01]  /*6dc0*/  @!PT LDS RZ, [RZ] ;  /* 0x00000000fffff984 */ /* 0x000fe20000000800 */
[----:B------:R-:W-:Y:S01]  /*6dd0*/  @!PT LDS RZ, [RZ] ;  /* 0x00000000fffff984 */ /* 0x000fe20000000800 */
[----:B------:R-:W-:Y:S01]  /*6de0*/  @!PT LDS RZ, [RZ] ;  /* 0x00000000fffff984 */ /* 0x000fe20000000800 */
[----:B------:R-:W-:Y:S01]  /*6df0*/  @!PT LDS RZ, [RZ] ;  /* 0x00000000fffff984 */ /* 0x000fe20000000800 */
[----:B------:R2:W-:Y:S07]  /*6e00*/  MEMBAR.ALL.CTA ;  /* 0x0000000000007992 */ /* 0x0005ee0000008000 */
[----:B--2---:R-:W2:Y:S02]  /*6e10*/  FENCE.VIEW.ASYNC.S ;  /* 0x00000000000073c6 */ /* 0x004ea40000000000 */
[----:B--2---:R-:W-:Y:S06]  /*6e20*/  BAR.SYNC.DEFER_BLOCKING 0x1, 0x80 ;  /* 0x0042000000007b1d */ /* 0x004fec0000010000 */
[----:B------:R-:W-:Y:S05]  /*6e30*/  @P0 BRA `(.L_x_108) ;  /* 0x0000000000200947 */ /* 0x000fea0003800000 */
[----:B------:R-:W2:Y:S01]  /*6e40*/  LDCU.64 UR6, c[0x0][0x348] ;  /* 0x00006900ff0677ac */ /* 0x000ea20008000a00 */
[----:B------:R-:W-:Y:S01]  /*6e50*/  ULEA UR5, UR46, UR44, 0xc ;  /* 0x0000002c2e057291 */ /* 0x000fe2000f8e60ff */
[----:B------:R-:W-:Y:S03]  /*6e60*/  UMOV UR51, UR36 ;  /* 0x0000002400337c82 */ /* 0x000fe60008000000 */
[----:B------:R-:W-:Y:S02]  /*6e70*/  UIADD3 UR48, UPT, UPT, UR5, 0x200, URZ ;  /* 0x0000020005307890 */ /* 0x000fe4000fffe0ff */
[----:B--2---:R-:W-:Y:S04]  /*6e80*/  UIADD3 UR4, UP0, UPT, UR6, 0x680, URZ ;  /* 0x0000068006047890 */ /* 0x004fe8000ff1e0ff */
[----:B------:R-:W-:Y:S09]  /*6e90*/  UIADD3.X UR5, UPT, UPT, URZ, UR7, URZ, UP0, !UPT ;  /* 0x00000007ff057290 */ /* 0x000ff200087fe4ff */
[----:B------:R2:W-:Y:S02]  /*6ea0*/  UTMASTG.3D [UR48], [UR4] ;  /* 0x00000030040073b5 */ /* 0x0005e40008010000 */
[----:B--2---:R0:W-:Y:S02]  /*6eb0*/  UTMACMDFLUSH ;  /* 0x00000000000079b7 */ /* 0x0041e40000000000 */
.L_x_108:
[----:B------:R-:W-:Y:S05]  /*6ec0*/  BSYNC.RECONVERGENT B0 ;  /* 0x0000000000007941 */ /* 0x000fea0003800200 */
.L_x_107:
[----:B------:R-:W-:Y:S01]  /*6ed0*/  UIADD3 UR47, UPT, UPT, UR46, 0x1, URZ ;  /* 0x000000012e2f7890 */ /* 0x000fe2000fffe0ff */
[----:B------:R-:W-:Y:S03]  /*6ee0*/  BSSY.RECONVERGENT B0, `(.L_x_109) ;  /* 0x0000005000007945 */ /* 0x000fe60003800200 */
[----:B------:R-:W-:Y:S04]  /*6ef0*/  UISETP.NE.AND UP0, UPT, UR47, 0x3, UPT ;  /* 0x000000032f00788c */ /* 0x000fe8000bf05270 */
[----:B------:R-:W-:Y:S01]  /*6f00*/  USEL UR45, UR47, URZ, UP0 ;  /* 0x000000ff2f2d7287 */ /* 0x000fe20008000000 */
[----:B------:R-:W-:Y:S11]  /*6f10*/  @P0 BRA `(.L_x_110) ;  /* 0x0000000000040947 */ /* 0x000ff60003800000 */
[----:B------:R-:W-:Y:S04]  /*6f20*/  DEPBAR.LE SB0, 0x1 ;  /* 0x000080400000791a */ /* 0x000fe80000000000 */
.L_x_110:
[----:B------:R-:W-:Y:S05]  /*6f30*/  BSYNC.RECONVERGENT B0 ;  /* 0x0000000000007941 */ /* 0x000fea0003800200 */
.L_x_109:
[----:B------:R-:W-:Y:S01]  /*6f40*/  BAR.SYNC.DEFER_BLOCKING 0x1, 0x80 ;  /* 0x0042000000007b1d */ /* 0x000fe20000010000 */
[----:B------:R-:W-:Y:S01]  /*6f50*/  ISETP.NE.AND P1, PT, R61, RZ, PT ;  /* 0x000000ff3d00720c */ /* 0x000fe20003f25270 */
[----:B------:R-:W-:Y:S01]  /*6f60*/  UISETP.NE.AND UP0, UPT, UR53, URZ, UPT ;  /* 0x000000ff3500728c */ /* 0x000fe2000bf05270 */
[----:B------:R-:W-:Y:S11]  /*6f70*/  LEA R2, R64, UR44, 0x3 ;  /* 0x0000002c40027c11 */ /* 0x000ff6000f8e18ff */
[----:B------:R-:W-:Y:S01]  /*6f80*/  @P1 SHF.L.U32 R3, R63, 0x1f, RZ ;  /* 0x0000001f3f031819 */ /* 0x000fe200000006ff */
[----:B------:R-:W-:Y:S06]  /*6f90*/  BRA.U !UP0, `(.L_x_111) ;  /* 0x0000000108247547 */ /* 0x000fec000b800000 */
[----:B------:R-:W-:Y:S01]  /*6fa0*/  IMAD.U32 R4, RZ, RZ, UR52 ;  /* 0x00000034ff047e24 */ /* 0x000fe2000f8e00ff */
[----:B-1----:R-:W-:Y:S01]  /*6fb0*/  MOV R0, UR54 ;  /* 0x0000003600007c02 */ /* 0x002fe20008000f00 */
[----:B------:R-:W-:Y:S03]  /*6fc0*/  UIADD3 UR4, UPT, UPT, UR52, 0x1, URZ ;  /* 0x0000000134047890 */ /* 0x000fe6000fffe0ff */
[----:B------:R-:W-:Y:S01]  /*6fd0*/  @P1 LEA R4, R4, UR44, 0x3 ;  /* 0x0000002c04041c11 */ /* 0x000fe2000f8e18ff */
[----:B------:R-:W-:Y:S04]  /*6fe0*/  UISETP.NE.AND UP0, UPT, UR4, 0x3, UPT ;  /* 0x000000030400788c */ /* 0x000fe8000bf05270 */
[----:B------:R-:W-:Y:S01]  /*6ff0*/  @P1 VIADD R4, R4, 0x78 ;  /* 0x0000007804041836 */ /* 0x000fe20000000000 */
[----:B------:R-:W-:Y:S04]  /*7000*/  USEL UR52, UR4, URZ, UP0 ;  /* 0x000000ff04347287 */ /* 0x000fe80008000000 */
[----:B------:R-:W-:Y:S04]  /*7010*/  @P1 PRMT R0, R0, 0x654, R4 ;  /* 0x0000065400001816 */ /* 0x000fe80000000004 */
[----:B------:R2:W-:Y:S04]  /*7020*/  @P1 SYNCS.ARRIVE.TRANS64.RED.A1T0 RZ, [R0+URZ], RZ ;  /* 0x000000ff00ff19a7 */ /* 0x0005e800081004ff */
.L_x_111:
[----:B------:R-:W3:Y:S01]  /*7030*/  @P1 SYNCS.PHASECHK.TRANS64.TRYWAIT P0, [R2+URZ+0x60], R3 ;  /* 0x00006003020015a7 */ /* 0x000ee200080011ff */
[----:B------:R-:W-:Y:S01]  /*7040*/  BSSY B1, `(.L_x_112) ;  /* 0x0000013000017945 */ /* 0x000fe20003800000 */
[----:B---3--:R-:W-:Y:S03]  /*7050*/  @P1 SEL R65, RZ, 0x1, !P0 ;  /* 0x00000001ff411807 */ /* 0x008fe60004000000 */
[----:B------:R-:W-:Y:S05]  /*7060*/  @!P1 BRA `(.L_x_113) ;  /* 0x0000000000409947 */ /* 0x000fea0003800000 */
[----:B------:R-:W-:Y:S01]  /*7070*/  ISETP.NE.AND P1, PT, R66, RZ, PT ;  /* 0x000000ff4200720c */ /* 0x000fe20003f25270 */
[----:B------:R-:W-:Y:S01]  /*7080*/  BSSY B0, `(.L_x_114) ;  /* 0x0000009000007945 */ /* 0x000fe20003800000 */
[----:B------:R-:W-:Y:S11]  /*7090*/  ISETP.NE.AND P0, PT, R65, RZ, PT ;  /* 0x000000ff4100720c */ /* 0x000ff60003f05270 */
[----:B------:R-:W-:Y:S05]  /*70a0*/  @P1 IMAD R3, R64, 0x800, R44 ;  /* 0x0000080040031824 */ /* 0x000fea00078e022c */
[----:B------:R-:W-:Y:S05]  /*70b0*/  @P1 LEA R3, R3, UR44, 0x1 ;  /* 0x0000002c03031c11 */ /* 0x000fea000f8e08ff */
[----:B-12---:R-:W-:Y:S01]  /*70c0*/  @P1 IMAD.IADD R0, R62, 0x1, R3 ;  /* 0x000000013e001824 */ /* 0x006fe200078e0203 */
[----:B------:R-:W-:Y:S06]  /*70d0*/  @P0 BRA `(.L_x_115) ;  /* 0x00000000000c0947 */ /* 0x000fec0003800000 */
[----:B------:R-:W-:Y:S04]  /*70e0*/  SHF.L.U32 R63, R63, 0x1f, RZ ;  /* 0x0000001f3f3f7819 */ /* 0x000fe800000006ff */
[----:B------:R-:W1:Y:S02]  /*70f0*/  SYNCS.PHASECHK.TRANS64.TRYWAIT P0, [R2+URZ+0x60], R63 ;  /* 0x0000603f020075a7 */ /* 0x000e6400080011ff */
[----:B-1----:R-:W-:Y:S05]  /*7100*/  @!P0 BRA `(.L_x_116) ;  /* 0x0000001400808947 */ /* 0x002fea0003800000 */
.L_x_115:
[----:B------:R-:W-:Y:S05]  /*7110*/  BSYNC B0 ;  /* 0x0000000000007941 */ /* 0x000fea0003800000 */
.L_x_114:
[----:B------:R-:W-:Y:S11]  /*7120*/  ISETP.NE.AND P0, PT, R66, RZ, PT ;  /* 0x000000ff4200720c */ /* 0x000ff60003f05270 */
[----:B------:R-:W-:Y:S02]  /*7130*/  @!UPT UIADD3 URZ, UPT, UPT, URZ, URZ, URZ ;  /* 0x000000fffffff290 */ /* 0x000fe4000fffe0ff */
[----:B------:R-:W-:Y:S05]  /*7140*/  @P0 WARPSYNC.ALL ;  /* 0x0000000000000948 */ /* 0x000fea0003800000 */
[----:B------:R3:W4:Y:S04]  /*7150*/  @P0 LDSM.16.M88.4 R28, [R3+0x200] ;  /* 0x00020000031c083b */ /* 0x0007280000000200 */
[----:B------:R3:W2:Y:S02]  /*7160*/  @P0 LDSM.16.M88.4 R36, [R0+0x200] ;  /* 0x000200000024083b */ /* 0x0006a40000000200 */
.L_x_113:
[----:B------:R-:W-:Y:S05]  /*7170*/  BSYNC B1 ;  /* 0x0000000000017941 */ /* 0x000fea0003800000 */
.L_x_112:
[----:B-123--:R-:W-:Y:S05]  /*7180*/  VIADD R0, R25, 0x20 ;  /* 0x0000002019007836 */ /* 0x00efea0000000000 */
[----:B------:R-:W-:Y:S04]  /*7190*/  SHF.R.U32.HI R0, RZ, 0x15, R0 ;  /* 0x00000015ff007819 */ /* 0x000fe80000011600 */
[----:B------:R-:W-:Y:S11]  /*71a0*/  LOP3.LUT P0, RZ, R0, 0x3, R46, 0x48, !PT ;  /* 0x0000000300ff7812 */ /* 0x000ff6000780482e */
[----:B------:R-:W-:Y:S02]  /*71b0*/  @!UPT UIADD3 URZ, UPT, UPT, URZ, URZ, URZ ;  /* 0x000000fffffff290 */ /* 0x000fe4000fffe0ff */
[----:B------:R-:W-:Y:S05]  /*71c0*/  @!P0 BRA `(.L_x_117) ;  /* 0x0000000000408947 */ /* 0x000fea0003800000 */
[----:B------:R-:W1:Y:S01]  /*71d0*/  LDCU.64 UR8, c[0x4][0x70] ;  /* 0x01000e00ff0877ac */ /* 0x000e620008000a00 */
[----:B------:R-:W-:Y:S01]  /*71e0*/  MOV R3, 0x0 ;  /* 0x0000000000037802 */ /* 0x000fe20000000f00 */
[----:B------:R-:W-:Y:S02]  /*71f0*/  HFMA2 R12, -RZ, RZ, 0, 5.9604644775390625e-08 ;  /* 0x00000001ff0c7431 */ /* 0x000fe400000001ff */
[----:B------:R-:W-:Y:S02]  /*7200*/  IMAD.MOV.U32 R8, RZ, RZ, 0x192 ;  /* 0x00000192ff087424 */ /* 0x000fe400078e00ff */
[----:B------:R-:W-:Y:S01]  /*7210*/  IMAD.MOV.U32 R13, RZ, RZ, RZ ;  /* 0x000000ffff0d7224 */ /* 0x000fe200078e00ff */
[----:B------:R-:W2:Y:S01]  /*7220*/  LDCU.64 UR6, c[0x4][0x78] ;  /* 0x01000f00ff0677ac */ /* 0x000ea20008000a00 */
[----:B------:R-:W3:Y:S01]  /*7230*/  LDC.64 R2, c[0x4][R3] ;  /* 0x0100000003027b82 */ /* 0x000ee20000000a00 */
[----:B------:R-:W5:Y:S01]  /*7240*/  LDCU.64 UR4, c[0x4][0x10] ;  /* 0x01000200ff0477ac */ /* 0x000f620008000a00 */
[----:B-1----:R-:W-:Y:S01]  /*7250*/  MOV R5, UR9 ;  /* 0x0000000900057c02 */ /* 0x002fe20008000f00 */
[----:B------:R-:W-:Y:S01]  /*7260*/  IMAD.U32 R4, RZ, RZ, UR8 ;  /* 0x00000008ff047e24 */ /* 0x000fe2000f8e00ff */
[----:B--2---:R-:W-:Y:S01]  /*7270*/  MOV R7, UR7 ;  /* 0x0000000700077c02 */ /* 0x004fe20008000f00 */
[----:B------:R-:W-:Y:S01]  /*7280*/  IMAD.U32 R6, RZ, RZ, UR6 ;  /* 0x00000006ff067e24 */ /* 0x000fe2000f8e00ff */
[----:B-----5:R-:W-:Y:S01]  /*7290*/  MOV R11, UR5 ;  /* 0x00000005000b7c02 */ /* 0x020fe20008000f00 */
[----:B------:R-:W-:Y:S02]  /*72a0*/  IMAD.U32 R10, RZ, RZ, UR4 ;  /* 0x00000004ff0a7e24 */ /* 0x000fe4000f8e00ff */
[----:B------:R-:W-:Y:S07]  /*72b0*/  LEPC R20, `(.L_x_117) ;  /* 0x000000001014794e */ /* 0x000fee0000000000 */
[----:B---34-:R-:W-:Y:S05]  /*72c0*/  CALL.ABS.NOINC R2 ;  /* 0x0000000002007343 */ /* 0x018fea0003c00000 */
.L_x_117:
[----:B------:R-:W-:Y:S01]  /*72d0*/  ISETP.NE.AND P0, PT, R55, RZ, PT ;  /* 0x000000ff3700720c */ /* 0x000fe20003f05270 */
[----:B------:R-:W-:Y:S05]  /*72e0*/  WARPSYNC.ALL ;  /* 0x0000000000007948 */ /* 0x000fea0003800000 */
[----:B------:R-:W-:Y:S01]  /*72f0*/  R2UR UR4, R25 ;  /* 0x00000000190472ca */ /* 0x000fe200000e0000 */
[----:B------:R-:W-:Y:S01]  /*7300*/  BSSY.RECONVERGENT B0, `(.L_x_118) ;  /* 0x0000057000007945 */ /* 0x000fe20003800200 */
[C---:B----4-:R-:W-:Y:S02]  /*7310*/  SHF.L.U32 R20, R28.reuse, 0x10, RZ ;  /* 0x000000101c147819 */ /* 0x050fe400000006ff */
[----:B------:R-:W-:Y:S02]  /*7320*/  LOP3.LUT R21, R28, 0xffff0000, RZ, 0xc0, !PT ;  /* 0xffff00001c157812 */ /* 0x000fe400078ec0ff */
[----:B------:R-:W-:Y:S02]  /*7330*/  SHF.L.U32 R25, R29, 0x10, RZ ;  /* 0x000000101d197819 */ /* 0x000fe400000006ff */
[----:B------:R-:W-:Y:S02]  /*7340*/  SHF.L.U32 R28, R30, 0x10, RZ ;  /* 0x000000101e1c7819 */ /* 0x000fe400000006ff */
[C---:B------:R-:W-:Y:S02]  /*7350*/  SHF.L.U32 R32, R36.reuse, 0x10, RZ ;  /* 0x0000001024207819 */ /* 0x040fe400000006ff */
[----:B------:R-:W-:Y:S01]  /*7360*/  LOP3.LUT R33, R36, 0xffff0000, RZ, 0xc0, !PT ;  /* 0xffff000024217812 */ /* 0x000fe200078ec0ff */
[----:B------:R-:W1:Y:S01]  /*7370*/  LDTM.16dp256bit.x4 R4, tmem[UR4+0x20] ;  /* 0x00002004000479ee */ /* 0x000e620008120000 */
[----:B------:R-:W-:Y:S01]  /*7380*/  R2UR UR4, R27 ;  /* 0x000000001b0472ca */ /* 0x000fe200000e0000 */
[----:B------:R-:W-:Y:S01]  /*7390*/  NOP ;  /* 0x0000000000007918 */ /* 0x000fe20000000000 */
[----:B------:R-:W-:Y:S02]  /*73a0*/  LOP3.LUT R27, R29, 0xffff0000, RZ, 0xc0, !PT ;  /* 0xffff00001d1b7812 */ /* 0x000fe400078ec0ff */
[----:B------:R-:W-:Y:S02]  /*73b0*/  LOP3.LUT R29, R30, 0xffff0000, RZ, 0xc0, !PT ;  /* 0xffff00001e1d7812 */ /* 0x000fe400078ec0ff */
[C---:B------:R-:W-:Y:S02]  /*73c0*/  SHF.L.U32 R30, R31.reuse, 0x10, RZ ;  /* 0x000000101f1e7819 */ /* 0x040fe400000006ff */
[----:B------:R-:W-:Y:S02]  /*73d0*/  LOP3.LUT R31, R31, 0xffff0000, RZ, 0xc0, !PT ;  /* 0xffff00001f1f7812 */ /* 0x000fe400078ec0ff */
[C---:B------:R-:W-:Y:S02]  /*73e0*/  SHF.L.U32 R34, R37.reuse, 0x10, RZ ;  /* 0x0000001025227819 */ /* 0x040fe400000006ff */
[----:B------:R-:W-:Y:S01]  /*73f0*/  LOP3.LUT R35, R37, 0xffff0000, RZ, 0xc0, !PT ;  /* 0xffff000025237812 */ /* 0x000fe200078ec0ff */
[----:B------:R-:W-:Y:S01]  /*7400*/  UIADD3 UR4, UPT, UPT, UR4, 0xe0, URZ ;  /* 0x000000e004047890 */ /* 0x000fe2000fffe0ff */
[C---:B------:R-:W-:Y:S02]  /*7410*/  SHF.L.U32 R36, R38.reuse, 0x10, RZ ;  /* 0x0000001026247819 */ /* 0x040fe400000006ff */
[----:B------:R-:W-:Y:S01]  /*7420*/  LOP3.LUT R37, R38, 0xffff0000, RZ, 0xc0, !PT ;  /* 0xffff000026257812 */ /* 0x000fe200078ec0ff */
[----:B------:R-:W-:Y:S01]  /*7430*/  UPRMT UR4, UR54, 0x654, UR4 ;  /* 0x0000065436047896 */ /* 0x000fe20008000004 */
[C---:B------:R-:W-:Y:S02]  /*7440*/  SHF.L.U32 R38, R39.reuse, 0x10, RZ ;  /* 0x0000001027267819 */ /* 0x040fe400000006ff */
[----:B------:R-:W-:Y:S01]  /*7450*/  LOP3.LUT R39, R39, 0xffff0000, RZ, 0xc0, !PT ;  /* 0xffff000027277812 */ /* 0x000fe200078ec0ff */
[C---:B-1----:R-:W-:Y:S01]  /*7460*/  FMUL R4, R24.reuse, R4 ;  /* 0x0000000418047220 */ /* 0x042fe20000400000 */
[C---:B------:R-:W-:Y:S01]  /*7470*/  FMUL R5, R24.reuse, R5 ;  /* 0x0000000518057220 */ /* 0x040fe20000400000 */
[----:B------:R-:W-:Y:S03]  /*7480*/  FMUL R6, R24, R6 ;  /* 0x0000000618067220 */ /* 0x000fe60000400000 */
[----:B------:R-:W-:Y:S01]  /*7490*/  SYNCS.ARRIVE.TRANS64.RED.A1T0 RZ, [UR4], RZ ;  /* 0x000000ffffff79a7 */ /* 0x000fe20008100404 */
[C---:B------:R-:W-:Y:S01]  /*74a0*/  FFMA R4, R26.reuse, R20, R4 ;  /* 0x000000141a047223 */ /* 0x040fe20000000004 */
[C---:B------:R-:W-:Y:S01]  /*74b0*/  FFMA R5, R26.reuse, R21, R5 ;  /* 0x000000151a057223 */ /* 0x040fe20000000005 */
[----:B------:R-:W-:Y:S01]  /*74c0*/  FFMA R6, R26, R25, R6 ;  /* 0x000000191a067223 */ /* 0x000fe20000000006 */
[C---:B------:R-:W-:Y:S01]  /*74d0*/  FMUL R7, R24.reuse, R7 ;  /* 0x0000000718077220 */ /* 0x040fe20000400000 */
[C---:B------:R-:W-:Y:S01]  /*74e0*/  FMUL R8, R24.reuse, R8 ;  /* 0x0000000818087220 */ /* 0x040fe20000400000 */
[----:B------:R-:W-:Y:S01]  /*74f0*/  FMUL R9, R24, R9 ;  /* 0x0000000918097220 */ /* 0x000fe20000400000 */
[----:B------:R-:W-:Y:S01]  /*7500*/  F2FP.BF16.F32.PACK_AB R4, R5, R4 ;  /* 0x000000040504723e */ /* 0x000fe200000010ff */
[C---:B------:R-:W-:Y:S01]  /*7510*/  FFMA R7, R26.reuse, R27, R7 ;  /* 0x0000001b1a077223 */ /* 0x040fe20000000007 */
[C---:B------:R-:W-:Y:S01]  /*7520*/  FFMA R8, R26.reuse, R28, R8 ;  /* 0x0000001c1a087223 */ /* 0x040fe20000000008 */
[----:B------:R-:W-:Y:S01]  /*7530*/  FFMA R9, R26, R29, R9 ;  /* 0x0000001d1a097223 */ /* 0x000fe20000000009 */
[C---:B------:R-:W-:Y:S01]  /*7540*/  FMUL R10, R24.reuse, R10 ;  /* 0x0000000a180a7220 */ /* 0x040fe20000400000 */
[C---:B------:R-:W-:Y:S01]  /*7550*/  FMUL R11, R24.reuse, R11 ;  /* 0x0000000b180b7220 */ /* 0x040fe20000400000 */
[----:B------:R-:W-:Y:S01]  /*7560*/  F2FP.BF16.F32.PACK_AB R5, R7, R6 ;  /* 0x000000060705723e */ /* 0x000fe200000010ff */
[C---:B------:R-:W-:Y:S01]  /*7570*/  FMUL R0, R24.reuse, R12 ;  /* 0x0000000c18007220 */ /* 0x040fe20000400000 */
[----:B------:R-:W-:Y:S01]  /*7580*/  FMUL R2, R24, R13 ;  /* 0x0000000d18027220 */ /* 0x000fe20000400000 */
[----:B------:R-:W-:Y:S01]  /*7590*/  FFMA R10, R26, R30, R10 ;  /* 0x0000001e1a0a7223 */ /* 0x000fe2000000000a */
[----:B------:R-:W-:Y:S01]  /*75a0*/  FMUL R3, R24, R14 ;  /* 0x0000000e18037220 */ /* 0x000fe20000400000 */
[----:B------:R-:W-:Y:S01]  /*75b0*/  F2FP.BF16.F32.PACK_AB R6, R9, R8 ;  /* 0x000000080906723e */ /* 0x000fe200000010ff */
[----:B------:R-:W-:Y:S01]  /*75c0*/  FFMA R11, R26, R31, R11 ;  /* 0x0000001f1a0b7223 */ /* 0x000fe2000000000b */
[C---:B------:R-:W-:Y:S01]  /*75d0*/  FMUL R15, R24.reuse, R15 ;  /* 0x0000000f180f7220 */ /* 0x040fe20000400000 */
[----:B------:R-:W-:Y:S01]  /*75e0*/  FMUL R12, R24, R16 ;  /* 0x00000010180c7220 */ /* 0x000fe20000400000 */
[----:B------:R-:W-:Y:S01]  /*75f0*/  FFMA R0, R26, R32, R0 ;  /* 0x000000201a007223 */ /* 0x000fe20000000000 */
[----:B------:R-:W-:Y:S01]  /*7600*/  MOV R8, UR45 ;  /* 0x0000002d00087c02 */ /* 0x000fe20008000f00 */
[----:B------:R-:W-:Y:S01]  /*7610*/  FMUL R13, R24, R17 ;  /* 0x00000011180d7220 */ /* 0x000fe20000400000 */
[----:B------:R-:W-:Y:S01]  /*7620*/  FFMA R2, R26, R33, R2 ;  /* 0x000000211a027223 */ /* 0x000fe20000000002 */
[----:B------:R-:W-:Y:S01]  /*7630*/  FMUL R14, R24, R18 ;  /* 0x00000012180e7220 */ /* 0x000fe20000400000 */
[C---:B------:R-:W-:Y:S01]  /*7640*/  FFMA R3, R26.reuse, R34, R3 ;  /* 0x000000221a037223 */ /* 0x040fe20000000003 */
[----:B------:R-:W-:Y:S01]  /*7650*/  FFMA R15, R26, R35, R15 ;  /* 0x000000231a0f7223 */ /* 0x000fe2000000000f */
[----:B------:R-:W-:Y:S01]  /*7660*/  FMUL R19, R24, R19 ;  /* 0x0000001318137220 */ /* 0x000fe20000400000 */
[----:B------:R-:W-:Y:S01]  /*7670*/  FFMA R12, R26, R36, R12 ;  /* 0x000000241a0c7223 */ /* 0x000fe2000000000c */
[----:B------:R-:W-:Y:S01]  /*7680*/  LEA R8, R8, R44, 0xb ;  /* 0x0000002c08087211 */ /* 0x000fe200078e58ff */
        /* <DEDUP_REMOVED lines=21> */
[----:B------:R-:W-:Y:S02]  /*77e0*/  ULEA UR5, UR45, UR44, 0xc ;  /* 0x0000002c2d057291 */ /* 0x000fe4000f8e60ff */
[----:B------:R-:W-:Y:S02]  /*77f0*/  UIADD3 UR9, UPT, UPT, UR49, 0x20, URZ ;  /* 0x0000002031097890 */ /* 0x000fe4000fffe0ff */
[----:B------:R-:W-:Y:S01]  /*7800*/  UIADD3 UR8, UPT, UPT, UR5, 0x200, URZ ;  /* 0x0000020005087890 */ /* 0x000fe2000fffe0ff */
[----:B------:R-:W-:Y:S01]  /*7810*/  UMOV UR10, UR50 ;  /* 0x00000032000a7c82 */ /* 0x000fe20008000000 */
[----:B------:R-:W-:Y:S01]  /*7820*/  UMOV UR11, UR36 ;  /* 0x00000024000b7c82 */ /* 0x000fe20008000000 */
[----:B--2---:R-:W-:Y:S04]  /*7830*/  UIADD3 UR4, UP0, UPT, UR6, 0x680, URZ ;  /* 0x0000068006047890 */ /* 0x004fe8000ff1e0ff */
[----:B------:R-:W-:Y:S09]  /*7840*/  UIADD3.X UR5, UPT, UPT, URZ, UR7, URZ, UP0, !UPT ;  /* 0x00000007ff057290 */ /* 0x000ff200087fe4ff */
[----:B------:R2:W-:Y:S02]  /*7850*/  UTMASTG.3D [UR8], [UR4] ;  /* 0x00000008040073b5 */ /* 0x0005e40008010000 */
[----:B--2---:R0:W-:Y:S02]  /*7860*/  UTMACMDFLUSH ;  /* 0x00000000000079b7 */ /* 0x0041e40000000000 */
.L_x_119:
[----:B------:R-:W-:Y:S05]  /*7870*/  BSYNC.RECONVERGENT B0 ;  /* 0x0000000000007941 */ /* 0x000fea0003800200 */
.L_x_118:
[----:B------:R-:W-:Y:S01]  /*7880*/  UIADD3 UR4, UPT, UPT, UR45, 0x1, URZ ;  /* 0x000000012d047890 */ /* 0x000fe2000fffe0ff */
[----:B------:R-:W-:Y:S03]  /*7890*/  BSSY.RECONVERGENT B0, `(.L_x_120) ;  /* 0x0000008000007945 */ /* 0x000fe60003800200 */
[----:B------:R-:W-:Y:S04]  /*78a0*/  UISETP.NE.AND UP0, UPT, UR4, 0x3, UPT ;  /* 0x000000030400788c */ /* 0x000fe8000bf05270 */
[----:B------:R-:W-:Y:S02]  /*78b0*/  UISETP.EQ.XOR UP1, UPT, UR47, 0x3, !UP0 ;  /* 0x000000032f00788c */ /* 0x000fe4000c722a70 */
[----:B------:R-:W-:Y:S02]  /*78c0*/  USEL UR46, UR4, URZ, UP0 ;  /* 0x000000ff042e7287 */ /* 0x000fe40008000000 */
[----:B------:R-:W-:Y:S04]  /*78d0*/  USEL UR5, URZ, 0x1, !UP1 ;  /* 0x00000001ff057887 */ /* 0x000fe8000c800000 */
[----:B------:R-:W-:Y:S01]  /*78e0*/  ULOP3.LUT UR55, UR55, UR5, URZ, 0x3c, !UPT ;  /* 0x0000000537377292 */ /* 0x000fe2000f8e3cff */
[----:B------:R-:W-:Y:S11]  /*78f0*/  @P0 BRA `(.L_x_121) ;  /* 0x0000000000040947 */ /* 0x000ff60003800000 */
[----:B------:R-:W-:Y:S04]  /*7900*/  DEPBAR.LE SB0, 0x1 ;  /* 0x000080400000791a */ /* 0x000fe80000000000 */
.L_x_121:
[----:B------:R-:W-:Y:S05]  /*7910*/  BSYNC.RECONVERGENT B0 ;  /* 0x0000000000007941 */ /* 0x000fea0003800200 */
.L_x_120:
[----:B------:R-:W-:Y:S01]  /*7920*/  BAR.SYNC.DEFER_BLOCKING 0x1, 0x80 ;  /* 0x0042000000007b1d */ /* 0x000fe20000010000 */
[----:B------:R-:W-:Y:S01]  /*7930*/  UISETP.NE.AND UP0, UPT, UR53, -0x2, UPT ;  /* 0xfffffffe3500788c */ /* 0x000fe2000bf05270 */
[----:B------:R-:W-:Y:S08]  /*7940*/  IADD3 R22, PT, PT, R22, 0x1, RZ ;  /* 0x0000000116167810 */ /* 0x000ff00007ffe0ff */
[----:B------:R-:W-:Y:S05]  /*7950*/  BRA.U !UP0, `(.L_x_122) ;  /* 0x0000000108287547 */ /* 0x000fea000b800000 */
[----:B------:R-:W-:Y:S01]  /*7960*/  ISETP.NE.AND P0, PT, R61, RZ, PT ;  /* 0x000000ff3d00720c */ /* 0x000fe20003f05270 */
[----:B------:R-:W-:Y:S01]  /*7970*/  IMAD.U32 R2, RZ, RZ, UR52 ;  /* 0x00000034ff027e24 */ /* 0x000fe2000f8e00ff */
[----:B------:R-:W-:Y:S01]  /*7980*/  UIADD3 UR4, UPT, UPT, UR52, 0x1, URZ ;  /* 0x0000000134047890 */ /* 0x000fe2000fffe0ff */
[----:B------:R-:W-:Y:S03]  /*7990*/  IMAD.U32 R0, RZ, RZ, UR54 ;  /* 0x00000036ff007e24 */ /* 0x000fe6000f8e00ff */
[----:B------:R-:W-:Y:S04]  /*79a0*/  UISETP.NE.AND UP0, UPT, UR4, 0x3, UPT ;  /* 0x000000030400788c */ /* 0x000fe8000bf05270 */
[----:B------:R-:W-:Y:S03]  /*79b0*/  USEL UR52, UR4, URZ, UP0 ;  /* 0x000000ff04347287 */ /* 0x000fe60008000000 */
[----:B------:R-:W-:Y:S05]  /*79c0*/  @P0 LEA R2, R2, UR44, 0x3 ;  /* 0x0000002c02020c11 */ /* 0x000fea000f8e18ff */
[----:B------:R-:W-:Y:S05]  /*79d0*/  @P0 VIADD R2, R2, 0x78 ;  /* 0x0000007802020836 */ /* 0x000fea0000000000 */
[----:B------:R-:W-:Y:S04]  /*79e0*/  @P0 PRMT R0, R0, 0x654, R2 ;  /* 0x0000065400000816 */ /* 0x000fe80000000002 */
[----:B------:R2:W-:Y:S03]  /*79f0*/  @P0 SYNCS.ARRIVE.TRANS64.RED.A1T0 RZ, [R0+URZ], RZ ;  /* 0x000000ff00ff09a7 */ /* 0x0005e600081004ff */
.L_x_122:
[----:B------:R-:W-:Y:S01]  /*7a00*/  R2UR UR6, R60 ;  /* 0x000000003c0672ca */ /* 0x000fe200000e0000 */
[----:B------:R-:W-:Y:S01]  /*7a10*/  UIADD3 UR53, UPT, UPT, UR53, 0x2, URZ ;  /* 0x0000000235357890 */ /* 0x000fe2000fffe0ff */
[----:B------:R-:W-:Y:S02]  /*7a20*/  R2UR UR5, R47 ;  /* 0x000000002f0572ca */ /* 0x000fe400000e0000 */
[----:B------:R-:W-:Y:S02]  /*7a30*/  R2UR UR4, R48 ;  /* 0x00000000300472ca */ /* 0x000fe400000e0000 */
[----:B------:R-:W-:Y:S02]  /*7a40*/  R2UR UR36, R58 ;  /* 0x000000003a2472ca */ /* 0x000fe400000e0000 */
[----:B------:R-:W-:Y:S02]  /*7a50*/  ISETP.NE.AND P0, PT, R51, 0x2, PT ;  /* 0x000000023300780c */ /* 0x000fe40003f05270 */
[----:B------:R-:W-:Y:S02]  /*7a60*/  ISETP.NE.AND P1, PT, R22, 0x4, PT ;  /* 0x000000041600780c */ /* 0x000fe40003f25270 */
[----:B------:R-:W-:Y:S01]  /*7a70*/  SEL R2, RZ, 0x1, P0 ;  /* 0x00000001ff027807 */ /* 0x000fe20000000000 */
[----:B------:R-:W-:Y:S01]  /*7a80*/  UISETP.NE.AND UP0, UPT, UR6, URZ, UPT ;  /* 0x000000ff0600728c */ /* 0x000fe2000bf05270 */
[----:B--2---:R-:W-:Y:S01]  /*7a90*/  SEL R0, RZ, 0x1, P1 ;  /* 0x00000001ff007807 */ /* 0x004fe20000800000 */
[----:B------:R-:W-:Y:S01]  /*7aa0*/  UIADD3 UR26, UPT, UPT, UR37, UR5, URZ ;  /* 0x00000005251a7290 */ /* 0x000fe2000fffe0ff */
[----:B------:R-:W-:Y:S01]  /*7ab0*/  LOP3.LUT R52, R52, R2, RZ, 0x3c, !PT ;  /* 0x0000000234347212 */ /* 0x000fe200078e3cff */
[----:B------:R-:W-:Y:S01]  /*7ac0*/  UIADD3 UR25, UPT, UPT, UR38, UR4, URZ ;  /* 0x0000000426197290 */ /* 0x000fe2000fffe0ff */
[----:B------:R-:W-:Y:S02]  /*7ad0*/  LOP3.LUT R53, R53, R0, RZ, 0x3c, !PT ;  /* 0x0000000035357212 */ /* 0x000fe400078e3cff */
[----:B------:R-:W-:Y:S02]  /*7ae0*/  SEL R51, R51, RZ, P0 ;  /* 0x000000ff33337207 */ /* 0x000fe40000000000 */
[----:B------:R-:W-:Y:S01]  /*7af0*/  SEL R22, R22, RZ, P1 ;  /* 0x000000ff16167207 */ /* 0x000fe20000800000 */
[----:B------:R-:W-:Y:S06]  /*7b00*/  BRA.U UP0, `(.L_x_123) ;  /* 0xffffffdd005c7547 */ /* 0x000fec000b83ffff */
[----:B------:R-:W-:-:S13]  /*7b10*/  R2UR UR4, R49 ;  /* 0x00000000310472ca */ /* 0x000fda00000e0000 */
[----:B------:R-:W-:-:S09]  /*7b20*/  UISETP.NE.AND UP0, UPT, UR4, URZ, UPT ;  /* 0x000000ff0400728c */ /* 0x000fd2000bf05270 */
[----:B------:R-:W-:Y:S05]  /*7b30*/  BRA.U !UP0, `(.L_x_124) ;  /* 0x0000000108487547 */ /* 0x000fea000b800000 */
[----:B------:R-:W2:Y:S02]  /*7b40*/  LDCU.64 UR4, c[0x0][0x890] ;  /* 0x00011200ff0477ac */ /* 0x000ea40008000a00 */
[----:B--2---:R-:W-:-:S04]  /*7b50*/  UISETP.NE.U32.AND UP0, UPT, UR4, URZ, UPT ;  /* 0x000000ff0400728c */ /* 0x004fc8000bf05070 */
[----:B------:R-:W-:-:S09]  /*7b60*/  UISETP.NE.AND.EX UP0, UPT, UR5, URZ, UPT, UP0 ;  /* 0x000000ff0500728c */ /* 0x000fd2000bf05300 */
[----:B------:R-:W-:Y:S05]  /*7b70*/  BRA.U UP0, `(.L_x_125) ;  /* 0x00000001000c7547 */ /* 0x000fea000b800000 */
[----:B------:R-:W-:-:S13]  /*7b80*/  FSETP.NEU.AND P0, PT, R26, RZ, PT ;  /* 0x000000ff1a00720b */ /* 0x000fda0003f0d000 */
[----:B------:R-:W-:Y:S05]  /*7b90*/  @!P0 EXIT ;  /* 0x000000000000894d */ /* 0x000fea0003800000 */
[----:B------:R-:W-:Y:S05]  /*7ba0*/  BRA `(.L_x_124) ;  /* 0x00000000002c7947 */ /* 0x000fea0003800000 */
.L_x_125:
[----:B------:R-:W-:Y:S01]  /*7bb0*/  ISETP.NE.AND P0, PT, R50, RZ, PT ;  /* 0x000000ff3200720c */ /* 0x000fe20003f05270 */
[----:B------:R-:W-:-:S12]  /*7bc0*/  BSSY.RECONVERGENT B0, `(.L_x_124) ;  /* 0x0000009000007945 */ /* 0x000fd80003800200 */
[----:B------:R-:W-:Y:S05]  /*7bd0*/  @P0 BRA `(.L_x_126) ;  /* 0x0000000000140947 */ /* 0x000fea0003800000 */
[----:B------:R-:W2:Y:S02]  /*7be0*/  LDCU.64 UR4, c[0x0][0x888] ;  /* 0x00011100ff0477ac */ /* 0x000ea40008000a00 */
[----:B--2---:R-:W-:-:S04]  /*7bf0*/  ISETP.NE.U32.AND P0, PT, RZ, UR4, PT ;  /* 0x00000004ff007c0c */ /* 0x004fc8000bf05070 */
[----:B------:R-:W-:-:S13]  /*7c00*/  ISETP.NE.AND.EX P0, PT, RZ, UR5, PT, P0 ;  /* 0x00000005ff007c0c */ /* 0x000fda000bf05300 */
[----:B------:R-:W-:Y:S05]  /*7c10*/  @!P0 EXIT ;  /* 0x000000000000894d */ /* 0x000fea0003800000 */
[----:B------:R-:W-:Y:S05]  /*7c20*/  BRA `(.L_x_127) ;  /* 0x0000000000087947 */ /* 0x000fea0003800000 */
.L_x_126:
[----:B------:R-:W-:-:S13]  /*7c30*/  FSETP.NEU.AND P0, PT, R26, RZ, PT ;  /* 0x000000ff1a00720b */ /* 0x000fda0003f0d000 */
[----:B------:R-:W-:Y:S05]  /*7c40*/  @!P0 EXIT ;  /* 0x000000000000894d */ /* 0x000fea0003800000 */
.L_x_127:
[----:B------:R-:W-:Y:S05]  /*7c50*/  BSYNC.RECONVERGENT B0 ;  /* 0x0000000000007941 */ /* 0x000fea0003800200 */
.L_x_124:
[----:B------:R-:W-:Y:S01]  /*7c60*/  ULEA UR4, UR52, UR44, 0x3 ;  /* 0x0000002c34047291 */ /* 0x000fe2000f8e18ff */
[----:B------:R-:W-:-:S04]  /*7c70*/  DEPBAR.LE SB0, 0x0 ;  /* 0x000080000000791a */ /* 0x000fc80000000000 */
[----:B------:R-:W-:-:S04]  /*7c80*/  UIADD3 UR4, UPT, UPT, UR4, 0x78, URZ ;  /* 0x0000007804047890 */ /* 0x000fc8000fffe0ff */
[----:B------:R-:W-:-:S09]  /*7c90*/  UPRMT UR4, UR54, 0x654, UR4 ;  /* 0x0000065436047896 */ /* 0x000fd20008000004 */
[----:B------:R-:W-:Y:S01]  /*7ca0*/  SYNCS.ARRIVE.TRANS64.RED.A1T0 RZ, [UR4], RZ ;  /* 0x000000ffffff79a7 */ /* 0x000fe20008100404 */
[----:B------:R-:W-:Y:S05]  /*7cb0*/  EXIT ;  /* 0x000000000000794d */ /* 0x000fea0003800000 */
.L_x_24:
[----:B--2---:R2:W3:Y:S02]  /*7cc0*/  SYNCS.PHASECHK.TRANS64.TRYWAIT P0, [R0+URZ+0x110], R2 ;  /* 0x00011002000075a7 */ /* 0x0044e400080011ff */
[----:B---3--:R-:W-:Y:S05]  /*7cd0*/  @!P0 NANOSLEEP.SYNCS 0x989680 ;  /* 0x009896800000895d */ /* 0x008fea0003900000 */
[----:B------:R-:W3:Y:S02]  /*7ce0*/  @!P0 SYNCS.PHASECHK.TRANS64 P0, [R0+URZ+0x110], R2 ;  /* 0x00011002000085a7 */ /* 0x000ee400080010ff */
[----:B---3--:R-:W-:Y:S05]  /*7cf0*/  @!P0 BRA `(.L_x_24) ;  /* 0xfffffffc00f08947 */ /* 0x008fea000383ffff */
[----:B------:R-:W-:Y:S05]  /*7d00*/  BRA `(.L_x_128) ;  /* 0xffffff9c00787947 */ /* 0x000fea000383ffff */
.L_x_27:
[----:B-1----:R-:W-:-:S07]  /*7d10*/  MOV R0, UR33 ;  /* 0x0000002100007c02 */ /* 0x002fce0008000f00 */
.L_x_129:
[----:B-1----:R1:W2:Y:S02]  /*7d20*/  SYNCS.PHASECHK.TRANS64.TRYWAIT P0, [R0+URZ+0x30], R3 ;  /* 0x00003003000075a7 */ /* 0x0022a400080011ff */
[----:B--2---:R-:W-:Y:S05]  /*7d30*/  @!P0 NANOSLEEP.SYNCS 0x989680 ;  /* 0x009896800000895d */ /* 0x004fea0003900000 */
[----:B------:R-:W2:Y:S02]  /*7d40*/  @!P0 SYNCS.PHASECHK.TRANS64 P0, [R0+URZ+0x30], R3 ;  /* 0x00003003000085a7 */ /* 0x000ea400080010ff */
[----:B--2---:R-:W-:Y:S05]  /*7d50*/  @!P0 BRA `(.L_x_129) ;  /* 0xfffffffc00f08947 */ /* 0x004fea000383ffff */
[----:B------:R-:W-:Y:S05]  /*7d60*/  BRA `(.L_x_26) ;  /* 0xffffff9c00c47947 */ /* 0x000fea000383ffff */
.L_x_36:
[----:B-1----:R-:W-:-:S07]  /*7d70*/  MOV R0, UR33 ;  /* 0x0000002100007c02 */ /* 0x002fce0008000f00 */
.L_x_130:
[----:B-1----:R1:W2:Y:S02]  /*7d80*/  SYNCS.PHASECHK.TRANS64.TRYWAIT P0, [R0+URZ+0x30], R3 ;  /* 0x00003003000075a7 */ /* 0x0022a400080011ff */
[----:B--2---:R-:W-:Y:S05]  /*7d90*/  @!P0 NANOSLEEP.SYNCS 0x989680 ;  /* 0x009896800000895d */ /* 0x004fea0003900000 */
[----:B------:R-:W2:Y:S02]  /*7da0*/  @!P0 SYNCS.PHASECHK.TRANS64 P0, [R0+URZ+0x30], R3 ;  /* 0x00003003000085a7 */ /* 0x000ea400080010ff */
[----:B--2---:R-:W-:Y:S05]  /*7db0*/  @!P0 BRA `(.L_x_130) ;  /* 0xfffffffc00f08947 */ /* 0x004fea000383ffff */
[----:B------:R-:W-:Y:S05]  /*7dc0*/  BRA `(.L_x_35) ;  /* 0xffffffa000d47947 */ /* 0x000fea000383ffff */
.L_x_43:
[----:B-1----:R1:W4:Y:S02]  /*7dd0*/  SYNCS.PHASECHK.TRANS64.TRYWAIT P0, [R3+URZ+0xa0], R0 ;  /* 0x0000a000030075a7 */ /* 0x00232400080011ff */
[----:B----4-:R-:W-:Y:S05]  /*7de0*/  @!P0 NANOSLEEP.SYNCS 0x989680 ;  /* 0x009896800000895d */ /* 0x010fea0003900000 */
[----:B------:R-:W4:Y:S02]  /*7df0*/  @!P0 SYNCS.PHASECHK.TRANS64 P0, [R3+URZ+0xa0], R0 ;  /* 0x0000a000030085a7 */ /* 0x000f2400080010ff */
[----:B----4-:R-:W-:Y:S05]  /*7e00*/  @!P0 BRA `(.L_x_43) ;  /* 0xfffffffc00f08947 */ /* 0x010fea000383ffff */
[----:B------:R-:W-:Y:S05]  /*7e10*/  BRA `(.L_x_131) ;  /* 0xffffffa400c47947 */ /* 0x000fea000383ffff */
.L_x_47:
[----:B------:R-:W-:-:S07]  /*7e20*/  MOV R0, UR4 ;  /* 0x0000000400007c02 */ /* 0x000fce0008000f00 */
.L_x_132:
[----:B-1----:R1:W2:Y:S02]  /*7e30*/  SYNCS.PHASECHK.TRANS64.TRYWAIT P0, [R0+URZ], R2 ;  /* 0x00000002000075a7 */ /* 0x0022a400080011ff */
[----:B--2---:R-:W-:Y:S05]  /*7e40*/  @!P0 NANOSLEEP.SYNCS 0x989680 ;  /* 0x009896800000895d */ /* 0x004fea0003900000 */
[----:B------:R-:W2:Y:S02]  /*7e50*/  @!P0 SYNCS.PHASECHK.TRANS64 P0, [R0+URZ], R2 ;  /* 0x00000002000085a7 */ /* 0x000ea400080010ff */
[----:B--2---:R-:W-:Y:S05]  /*7e60*/  @!P0 BRA `(.L_x_132) ;  /* 0xfffffffc00f08947 */ /* 0x004fea000383ffff */
[----:B------:R-:W-:Y:S05]  /*7e70*/  BRA `(.L_x_133) ;  /* 0xffffffac00707947 */ /* 0x000fea000383ffff */
.L_x_48:
[----:B------:R-:W-:-:S07]  /*7e80*/  MOV R0, UR5 ;  /* 0x0000000500007c02 */ /* 0x000fce0008000f00 */
.L_x_134:
[----:B-1----:R1:W2:Y:S02]  /*7e90*/  SYNCS.PHASECHK.TRANS64.TRYWAIT P0, [R0+URZ], R3 ;  /* 0x00000003000075a7 */ /* 0x0022a400080011ff */
[----:B--2---:R-:W-:Y:S05]  /*7ea0*/  @!P0 NANOSLEEP.SYNCS 0x989680 ;  /* 0x009896800000895d */ /* 0x004fea0003900000 */
[----:B------:R-:W2:Y:S02]  /*7eb0*/  @!P0 SYNCS.PHASECHK.TRANS64 P0, [R0+URZ], R3 ;  /* 0x00000003000085a7 */ /* 0x000ea400080010ff */
[----:B--2---:R-:W-:Y:S05]  /*7ec0*/  @!P0 BRA `(.L_x_134) ;  /* 0xfffffffc00f08947 */ /* 0x004fea000383ffff */
[----:B------:R-:W-:Y:S05]  /*7ed0*/  BRA `(.L_x_135) ;  /* 0xffffffac007c7947 */ /* 0x000fea000383ffff */
.L_x_49:
[----:B------:R-:W-:-:S07]  /*7ee0*/  MOV R0, UR5 ;  /* 0x0000000500007c02 */ /* 0x000fce0008000f00 */
.L_x_136:
[----:B-1----:R1:W2:Y:S02]  /*7ef0*/  SYNCS.PHASECHK.TRANS64.TRYWAIT P0, [R0+URZ], R3 ;  /* 0x00000003000075a7 */ /* 0x0022a400080011ff */
[----:B--2---:R-:W-:Y:S05]  /*7f00*/  @!P0 NANOSLEEP.SYNCS 0x989680 ;  /* 0x009896800000895d */ /* 0x004fea0003900000 */
[----:B------:R-:W2:Y:S02]  /*7f10*/  @!P0 SYNCS.PHASECHK.TRANS64 P0, [R0+URZ], R3 ;  /* 0x00000003000085a7 */ /* 0x000ea400080010ff */
[----:B--2---:R-:W-:Y:S05]  /*7f20*/  @!P0 BRA `(.L_x_136) ;  /* 0xfffffffc00f08947 */ /* 0x004fea000383ffff */
[----:B------:R-:W-:Y:S05]  /*7f30*/  BRA `(.L_x_137) ;  /* 0xffffffac00887947 */ /* 0x000fea000383ffff */
.L_x_50:
[----:B------:R-:W-:-:S07]  /*7f40*/  MOV R0, UR5 ;  /* 0x0000000500007c02 */ /* 0x000fce0008000f00 */
.L_x_138:
[----:B-1----:R1:W2:Y:S02]  /*7f50*/  SYNCS.PHASECHK.TRANS64.TRYWAIT P0, [R0+URZ], R3 ;  /* 0x00000003000075a7 */ /* 0x0022a400080011ff */
[----:B--2---:R-:W-:Y:S05]  /*7f60*/  @!P0 NANOSLEEP.SYNCS 0x989680 ;  /* 0x009896800000895d */ /* 0x004fea0003900000 */
[----:B------:R-:W2:Y:S02]  /*7f70*/  @!P0 SYNCS.PHASECHK.TRANS64 P0, [R0+URZ], R3 ;  /* 0x00000003000085a7 */ /* 0x000ea400080010ff */
[----:B--2---:R-:W-:Y:S05]  /*7f80*/  @!P0 BRA `(.L_x_138) ;  /* 0xfffffffc00f08947 */ /* 0x004fea000383ffff */
[----:B------:R-:W-:Y:S05]  /*7f90*/  BRA `(.L_x_139) ;  /* 0xffffffac00947947 */ /* 0x000fea000383ffff */
.L_x_51:
[----:B------:R-:W-:-:S07]  /*7fa0*/  MOV R0, UR5 ;  /* 0x0000000500007c02 */ /* 0x000fce0008000f00 */
.L_x_140:
[----:B-1----:R1:W2:Y:S02]  /*7fb0*/  SYNCS.PHASECHK.TRANS64.TRYWAIT P0, [R0+URZ], R3 ;  /* 0x00000003000075a7 */ /* 0x0022a400080011ff */
[----:B--2---:R-:W-:Y:S05]  /*7fc0*/  @!P0 NANOSLEEP.SYNCS 0x989680 ;  /* 0x009896800000895d */ /* 0x004fea0003900000 */
[----:B------:R-:W2:Y:S02]  /*7fd0*/  @!P0 SYNCS.PHASECHK.TRANS64 P0, [R0+URZ], R3 ;  /* 0x00000003000085a7 */ /* 0x000ea400080010ff */
[----:B--2---:R-:W-:Y:S05]  /*7fe0*/  @!P0 BRA `(.L_x_140) ;  /* 0xfffffffc00f08947 */ /* 0x004fea000383ffff */
[----:B------:R-:W-:Y:S05]  /*7ff0*/  BRA `(.L_x_141) ;  /* 0xffffffac00a07947 */ /* 0x000fea000383ffff */
.L_x_54:
[----:B--2---:R2:W3:Y:S02]  /*8000*/  SYNCS.PHASECHK.TRANS64.TRYWAIT P0, [R2+URZ+0x100], R4 ;  /* 0x00010004020075a7 */ /* 0x0044e400080011ff */
[----:B---3--:R-:W-:Y:S05]  /*8010*/  @!P0 NANOSLEEP.SYNCS 0x989680 ;  /* 0x009896800000895d */ /* 0x008fea0003900000 */
[----:B------:R-:W3:Y:S02]  /*8020*/  @!P0 SYNCS.PHASECHK.TRANS64 P0, [R2+URZ+0x100], R4 ;  /* 0x00010004020085a7 */ /* 0x000ee400080010ff */
[----:B---3--:R-:W-:Y:S05]  /*8030*/  @!P0 BRA `(.L_x_54) ;  /* 0xfffffffc00f08947 */ /* 0x008fea000383ffff */
[----:B------:R-:W-:Y:S05]  /*8040*/  BRA `(.L_x_142) ;  /* 0xffffffac00fc7947 */ /* 0x000fea000383ffff */
.L_x_55:
[----:B------:R-:W-:-:S07]  /*8050*/  MOV R2, UR4 ;  /* 0x0000000400027c02 */ /* 0x000fce0008000f00 */
.L_x_143:
[----:B--2---:R2:W3:Y:S02]  /*8060*/  SYNCS.PHASECHK.TRANS64.TRYWAIT P0, [R2+URZ+0xb0], R5 ;  /* 0x0000b005020075a7 */ /* 0x0044e400080011ff */
[----:B---3--:R-:W-:Y:S05]  /*8070*/  @!P0 NANOSLEEP.SYNCS 0x989680 ;  /* 0x009896800000895d */ /* 0x008fea0003900000 */
[----:B------:R-:W3:Y:S02]  /*8080*/  @!P0 SYNCS.PHASECHK.TRANS64 P0, [R2+URZ+0xb0], R5 ;  /* 0x0000b005020085a7 */ /* 0x000ee400080010ff */
[----:B---3--:R-:W-:Y:S05]  /*8090*/  @!P0 BRA `(.L_x_143) ;  /* 0xfffffffc00f08947 */ /* 0x008fea000383ffff */
[----:B------:R-:W-:Y:S05]  /*80a0*/  BRA `(.L_x_144) ;  /* 0xffffffb0000c7947 */ /* 0x000fea000383ffff */
.L_x_56:
[----:B--2---:R2:W3:Y:S02]  /*80b0*/  SYNCS.PHASECHK.TRANS64.TRYWAIT P1, [R2+URZ+0xa0], R4 ;  /* 0x0000a004020075a7 */ /* 0x0044e400080211ff */
[----:B---3--:R-:W-:Y:S05]  /*80c0*/  @!P1 NANOSLEEP.SYNCS 0x989680 ;  /* 0x009896800000995d */ /* 0x008fea0003900000 */
[----:B------:R-:W3:Y:S02]  /*80d0*/  @!P1 SYNCS.PHASECHK.TRANS64 P1, [R2+URZ+0xa0], R4 ;  /* 0x0000a004020095a7 */ /* 0x000ee400080210ff */
[----:B---3--:R-:W-:Y:S05]  /*80e0*/  @!P1 BRA `(.L_x_56) ;  /* 0xfffffffc00f09947 */ /* 0x008fea000383ffff */
[----:B------:R-:W-:Y:S05]  /*80f0*/  BRA `(.L_x_145) ;  /* 0xffffffb0003c7947 */ /* 0x000fea000383ffff */
.L_x_59:
[----:B------:R-:W-:-:S07]  /*8100*/  MOV R0, UR4 ;  /* 0x0000000400007c02 */ /* 0x000fce0008000f00 */
.L_x_146:
[----:B--2---:R2:W3:Y:S02]  /*8110*/  SYNCS.PHASECHK.TRANS64.TRYWAIT P0, [R0+URZ+0xb0], R2 ;  /* 0x0000b002000075a7 */ /* 0x0044e400080011ff */
[----:B---3--:R-:W-:Y:S05]  /*8120*/  @!P0 NANOSLEEP.SYNCS 0x989680 ;  /* 0x009896800000895d */ /* 0x008fea0003900000 */
[----:B------:R-:W3:Y:S02]  /*8130*/  @!P0 SYNCS.PHASECHK.TRANS64 P0, [R0+URZ+0xb0], R2 ;  /* 0x0000b002000085a7 */ /* 0x000ee400080010ff */
[----:B---3--:R-:W-:Y:S05]  /*8140*/  @!P0 BRA `(.L_x_146) ;  /* 0xfffffffc00f08947 */ /* 0x008fea000383ffff */
[----:B------:R-:W-:Y:S05]  /*8150*/  BRA `(.L_x_58) ;  /* 0xffffffb000907947 */ /* 0x000fea000383ffff */
.L_x_66:
[----:B-1----:R1:W2:Y:S02]  /*8160*/  SYNCS.PHASECHK.TRANS64.TRYWAIT P1, [R0+URZ+0xa0], R2 ;  /* 0x0000a002000075a7 */ /* 0x0022a400080211ff */
[----:B--2---:R-:W-:Y:S05]  /*8170*/  @!P1 NANOSLEEP.SYNCS 0x989680 ;  /* 0x009896800000995d */ /* 0x004fea0003900000 */
[----:B------:R-:W2:Y:S02]  /*8180*/  @!P1 SYNCS.PHASECHK.TRANS64 P1, [R0+URZ+0xa0], R2 ;  /* 0x0000a002000095a7 */ /* 0x000ea400080210ff */
[----:B--2---:R-:W-:Y:S05]  /*8190*/  @!P1 BRA `(.L_x_66) ;  /* 0xfffffffc00f09947 */ /* 0x004fea000383ffff */
[----:B------:R-:W-:Y:S05]  /*81a0*/  BRA `(.L_x_147) ;  /* 0xffffffb800247947 */ /* 0x000fea000383ffff */
.L_x_67:
[----:B------:R-:W-:-:S07]  /*81b0*/  MOV R2, UR46 ;  /* 0x0000002e00027c02 */ /* 0x000fce0008000f00 */
.L_x_148:
[----:B-1----:R1:W2:Y:S02]  /*81c0*/  SYNCS.PHASECHK.TRANS64.TRYWAIT P0, [R2+URZ+0xe0], R0 ;  /* 0x0000e000020075a7 */ /* 0x0022a400080011ff */
[----:B--2---:R-:W-:Y:S05]  /*81d0*/  @!P0 NANOSLEEP.SYNCS 0x989680 ;  /* 0x009896800000895d */ /* 0x004fea0003900000 */
[----:B------:R-:W2:Y:S02]  /*81e0*/  @!P0 SYNCS.PHASECHK.TRANS64 P0, [R2+URZ+0xe0], R0 ;  /* 0x0000e000020085a7 */ /* 0x000ea400080010ff */
[----:B--2---:R-:W-:Y:S05]  /*81f0*/  @!P0 BRA `(.L_x_148) ;  /* 0xfffffffc00f08947 */ /* 0x004fea000383ffff */
[----:B------:R-:W-:Y:S05]  /*8200*/  BRA `(.L_x_149) ;  /* 0xffffffb800747947 */ /* 0x000fea000383ffff */
.L_x_70:
[----:B------:R-:W-:Y:S07]  /*8210*/  MOV R0, UR7 ;  /* 0x0000000700007c02 */ /* 0x000fee0008000f00 */
.L_x_150:
[----:B-1----:R1:W2:Y:S02]  /*8220*/  SYNCS.PHASECHK.TRANS64.TRYWAIT P0, [R0+URZ], R2 ;  /* 0x00000002000075a7 */ /* 0x0022a400080011ff */
[----:B--2---:R-:W-:Y:S05]  /*8230*/  @!P0 NANOSLEEP.SYNCS 0x989680 ;  /* 0x009896800000895d */ /* 0x004fea0003900000 */
[----:B------:R-:W2:Y:S02]  /*8240*/  @!P0 SYNCS.PHASECHK.TRANS64 P0, [R0+URZ], R2 ;  /* 0x00000002000085a7 */ /* 0x000ea400080010ff */
[----:B--2---:R-:W-:Y:S05]  /*8250*/  @!P0 BRA `(.L_x_150) ;  /* 0xfffffffc00f08947 */ /* 0x004fea000383ffff */
[----:B------:R-:W-:Y:S05]  /*8260*/  BRA `(.L_x_69) ;  /* 0xffffffb800907947 */ /* 0x000fea000383ffff */
.L_x_73:
[----:B------:R-:W-:-:S07]  /*8270*/  MOV R0, UR4 ;  /* 0x0000000400007c02 */ /* 0x000fce0008000f00 */
.L_x_151:
[----:B--2---:R2:W4:Y:S02]  /*8280*/  SYNCS.PHASECHK.TRANS64.TRYWAIT P0, [R0+URZ], R2 ;  /* 0x00000002000075a7 */ /* 0x00452400080011ff */
[----:B----4-:R-:W-:Y:S05]  /*8290*/  @!P0 NANOSLEEP.SYNCS 0x989680 ;  /* 0x009896800000895d */ /* 0x010fea0003900000 */
[----:B------:R-:W4:Y:S02]  /*82a0*/  @!P0 SYNCS.PHASECHK.TRANS64 P0, [R0+URZ], R2 ;  /* 0x00000002000085a7 */ /* 0x000f2400080010ff */
[----:B----4-:R-:W-:Y:S05]  /*82b0*/  @!P0 BRA `(.L_x_151) ;  /* 0xfffffffc00f08947 */ /* 0x010fea000383ffff */
[----:B------:R-:W-:Y:S05]  /*82c0*/  BRA `(.L_x_152) ;  /* 0xffffffbc00bc7947 */ /* 0x000fea000383ffff */
.L_x_74:
[----:B------:R-:W-:-:S07]  /*82d0*/  MOV R0, UR5 ;  /* 0x0000000500007c02 */ /* 0x000fce0008000f00 */
.L_x_153:
[----:B-1----:R1:W2:Y:S02]  /*82e0*/  SYNCS.PHASECHK.TRANS64.TRYWAIT P0, [R0+URZ], R3 ;  /* 0x00000003000075a7 */ /* 0x0022a400080011ff */
[----:B--2---:R-:W-:Y:S05]  /*82f0*/  @!P0 NANOSLEEP.SYNCS 0x989680 ;  /* 0x009896800000895d */ /* 0x004fea0003900000 */
[----:B------:R-:W2:Y:S02]  /*8300*/  @!P0 SYNCS.PHASECHK.TRANS64 P0, [R0+URZ], R3 ;  /* 0x00000003000085a7 */ /* 0x000ea400080010ff */
[----:B--2---:R-:W-:Y:S05]  /*8310*/  @!P0 BRA `(.L_x_153) ;  /* 0xfffffffc00f08947 */ /* 0x004fea000383ffff */
[----:B------:R-:W-:Y:S05]  /*8320*/  BRA `(.L_x_154) ;  /* 0xffffffbc00c87947 */ /* 0x000fea000383ffff */
.L_x_75:
[----:B------:R-:W-:-:S07]  /*8330*/  MOV R0, UR5 ;  /* 0x0000000500007c02 */ /* 0x000fce0008000f00 */
.L_x_155:
[----:B-1----:R1:W2:Y:S02]  /*8340*/  SYNCS.PHASECHK.TRANS64.TRYWAIT P0, [R0+URZ], R3 ;  /* 0x00000003000075a7 */ /* 0x0022a400080011ff */
[----:B--2---:R-:W-:Y:S05]  /*8350*/  @!P0 NANOSLEEP.SYNCS 0x989680 ;  /* 0x009896800000895d */ /* 0x004fea0003900000 */
[----:B------:R-:W2:Y:S02]  /*8360*/  @!P0 SYNCS.PHASECHK.TRANS64 P0, [R0+URZ], R3 ;  /* 0x00000003000085a7 */ /* 0x000ea400080010ff */
[----:B--2---:R-:W-:Y:S05]  /*8370*/  @!P0 BRA `(.L_x_155) ;  /* 0xfffffffc00f08947 */ /* 0x004fea000383ffff */
[----:B------:R-:W-:Y:S05]  /*8380*/  BRA `(.L_x_156) ;  /* 0xffffffbc00d47947 */ /* 0x000fea000383ffff */
.L_x_76:
[----:B-1----:R-:W-:-:S07]  /*8390*/  MOV R0, UR4 ;  /* 0x0000000400007c02 */ /* 0x002fce0008000f00 */
.L_x_157:
[----:B-1----:R1:W2:Y:S02]  /*83a0*/  SYNCS.PHASECHK.TRANS64.TRYWAIT P0, [R0+URZ], R2 ;  /* 0x00000002000075a7 */ /* 0x0022a400080011ff */
[----:B--2---:R-:W-:Y:S05]  /*83b0*/  @!P0 NANOSLEEP.SYNCS 0x989680 ;  /* 0x009896800000895d */ /* 0x004fea0003900000 */
[----:B------:R-:W2:Y:S02]  /*83c0*/  @!P0 SYNCS.PHASECHK.TRANS64 P0, [R0+URZ], R2 ;  /* 0x00000002000085a7 */ /* 0x000ea400080010ff */
[----:B--2---:R-:W-:Y:S05]  /*83d0*/  @!P0 BRA `(.L_x_157) ;  /* 0xfffffffc00f08947 */ /* 0x004fea000383ffff */
[----:B------:R-:W-:Y:S05]  /*83e0*/  BRA `(.L_x_158) ;  /* 0xffffffbc00e07947 */ /* 0x000fea000383ffff */
.L_x_81:
[----:B---3--:R3:W4:Y:S02]  /*83f0*/  SYNCS.PHASECHK.TRANS64.TRYWAIT P0, [R12+URZ+0xa0], R0 ;  /* 0x0000a0000c0075a7 */ /* 0x00872400080011ff */
[----:B----4-:R-:W-:Y:S05]  /*8400*/  @!P0 NANOSLEEP.SYNCS 0x989680 ;  /* 0x009896800000895d */ /* 0x010fea0003900000 */
[----:B------:R-:W4:Y:S02]  /*8410*/  @!P0 SYNCS.PHASECHK.TRANS64 P0, [R12+URZ+0xa0], R0 ;  /* 0x0000a0000c0085a7 */ /* 0x000f2400080010ff */
[----:B----4-:R-:W-:Y:S05]  /*8420*/  @!P0 BRA `(.L_x_81) ;  /* 0xfffffffc00f08947 */ /* 0x010fea000383ffff */
[----:B------:R-:W-:Y:S05]  /*8430*/  BRA `(.L_x_159) ;  /* 0xffffffc000f07947 */ /* 0x000fea000383ffff */
.L_x_84:
[----:B-1----:R-:W-:Y:S07]  /*8440*/  MOV R0, UR24 ;  /* 0x0000001800007c02 */ /* 0x002fee0008000f00 */
.L_x_160:
[----:B-1----:R1:W3:Y:S02]  /*8450*/  SYNCS.PHASECHK.TRANS64.TRYWAIT P2, [R0+URZ+0x98], R6 ;  /* 0x00009806000075a7 */ /* 0x0022e400080411ff */
[----:B---3--:R-:W-:Y:S05]  /*8460*/  @!P2 NANOSLEEP.SYNCS 0x989680 ;  /* 0x009896800000a95d */ /* 0x008fea0003900000 */
[----:B------:R-:W3:Y:S02]  /*8470*/  @!P2 SYNCS.PHASECHK.TRANS64 P2, [R0+URZ+0x98], R6 ;  /* 0x000098060000a5a7 */ /* 0x000ee400080410ff */
[----:B---3--:R-:W-:Y:S05]  /*8480*/  @!P2 BRA `(.L_x_160) ;  /* 0xfffffffc00f0a947 */ /* 0x008fea000383ffff */
[----:B------:R-:W-:Y:S05]  /*8490*/  BRA `(.L_x_83) ;  /* 0xffffffc800547947 */ /* 0x000fea000383ffff */
.L_x_87:
[----:B------:R-:W-:Y:S07]  /*84a0*/  MOV R0, UR4 ;  /* 0x0000000400007c02 */ /* 0x000fee0008000f00 */
.L_x_161:
[----:B-1----:R1:W3:Y:S02]  /*84b0*/  SYNCS.PHASECHK.TRANS64.TRYWAIT P0, [R0+URZ+0x78], R9 ;  /* 0x00007809000075a7 */ /* 0x0022e400080011ff */
[----:B---3--:R-:W-:Y:S05]  /*84c0*/  @!P0 NANOSLEEP.SYNCS 0x989680 ;  /* 0x009896800000895d */ /* 0x008fea0003900000 */
[----:B------:R-:W3:Y:S02]  /*84d0*/  @!P0 SYNCS.PHASECHK.TRANS64 P0, [R0+URZ+0x78], R9 ;  /* 0x00007809000085a7 */ /* 0x000ee400080010ff */
[----:B---3--:R-:W-:Y:S05]  /*84e0*/  @!P0 BRA `(.L_x_161) ;  /* 0xfffffffc00f08947 */ /* 0x008fea000383ffff */
[----:B------:R-:W-:Y:S05]  /*84f0*/  BRA `(.L_x_162) ;  /* 0xffffffc800b47947 */ /* 0x000fea000383ffff */
.L_x_88:
[----:B------:R-:W-:Y:S07]  /*8500*/  MOV R6, UR5 ;  /* 0x0000000500067c02 */ /* 0x000fee0008000f00 */
.L_x_163:
[----:B-1----:R1:W3:Y:S02]  /*8510*/  SYNCS.PHASECHK.TRANS64.TRYWAIT P0, [R6+URZ+0x78], R0 ;  /* 0x00007800060075a7 */ /* 0x0022e400080011ff */
[----:B---3--:R-:W-:Y:S05]  /*8520*/  @!P0 NANOSLEEP.SYNCS 0x989680 ;  /* 0x009896800000895d */ /* 0x008fea0003900000 */
[----:B------:R-:W3:Y:S02]  /*8530*/  @!P0 SYNCS.PHASECHK.TRANS64 P0, [R6+URZ+0x78], R0 ;  /* 0x00007800060085a7 */ /* 0x000ee400080010ff */
[----:B---3--:R-:W-:Y:S05]  /*8540*/  @!P0 BRA `(.L_x_163) ;  /* 0xfffffffc00f08947 */ /* 0x008fea000383ffff */
[----:B------:R-:W-:Y:S05]  /*8550*/  BRA `(.L_x_164) ;  /* 0xffffffcc00107947 */ /* 0x000fea000383ffff */
.L_x_90:
[----:B------:R-:W-:-:S07]  /*8560*/  MOV R0, UR4 ;  /* 0x0000000400007c02 */ /* 0x000fce0008000f00 */
.L_x_165:
[----:B-1----:R1:W4:Y:S02]  /*8570*/  SYNCS.PHASECHK.TRANS64.TRYWAIT P0, [R0+URZ], R2 ;  /* 0x00000002000075a7 */ /* 0x00232400080011ff */
[----:B----4-:R-:W-:Y:S05]  /*8580*/  @!P0 NANOSLEEP.SYNCS 0x989680 ;  /* 0x009896800000895d */ /* 0x010fea0003900000 */
[----:B------:R-:W4:Y:S02]  /*8590*/  @!P0 SYNCS.PHASECHK.TRANS64 P0, [R0+URZ], R2 ;  /* 0x00000002000085a7 */ /* 0x000f2400080010ff */
[----:B----4-:R-:W-:Y:S05]  /*85a0*/  @!P0 BRA `(.L_x_165) ;  /* 0xfffffffc00f08947 */ /* 0x010fea000383ffff */
[----:B------:R-:W-:Y:S05]  /*85b0*/  BRA `(.L_x_166) ;  /* 0xffffffcc00a07947 */ /* 0x000fea000383ffff */
.L_x_91:
[----:B------:R-:W-:-:S07]  /*85c0*/  MOV R0, UR5 ;  /* 0x0000000500007c02 */ /* 0x000fce0008000f00 */
.L_x_167:
[----:B-1----:R1:W4:Y:S02]  /*85d0*/  SYNCS.PHASECHK.TRANS64.TRYWAIT P0, [R0+URZ], R2 ;  /* 0x00000002000075a7 */ /* 0x00232400080011ff */
[----:B----4-:R-:W-:Y:S05]  /*85e0*/  @!P0 NANOSLEEP.SYNCS 0x989680 ;  /* 0x009896800000895d */ /* 0x010fea0003900000 */
[----:B------:R-:W4:Y:S02]  /*85f0*/  @!P0 SYNCS.PHASECHK.TRANS64 P0, [R0+URZ], R2 ;  /* 0x00000002000085a7 */ /* 0x000f2400080010ff */
[----:B----4-:R-:W-:Y:S05]  /*8600*/  @!P0 BRA `(.L_x_167) ;  /* 0xfffffffc00f08947 */ /* 0x010fea000383ffff */
[----:B------:R-:W-:Y:S05]  /*8610*/  BRA `(.L_x_168) ;  /* 0xffffffcc00ac7947 */ /* 0x000fea000383ffff */
.L_x_93:
[----:B-1----:R1:W2:Y:S02]  /*8620*/  SYNCS.PHASECHK.TRANS64.TRYWAIT P0, [R0+URZ+0xa0], R2 ;  /* 0x0000a002000075a7 */ /* 0x0022a400080011ff */
[----:B--2---:R-:W-:Y:S05]  /*8630*/  @!P0 NANOSLEEP.SYNCS 0x989680 ;  /* 0x009896800000895d */ /* 0x004fea0003900000 */
[----:B------:R-:W2:Y:S02]  /*8640*/  @!P0 SYNCS.PHASECHK.TRANS64 P0, [R0+URZ+0xa0], R2 ;  /* 0x0000a002000085a7 */ /* 0x000ea400080010ff */
[----:B--2---:R-:W-:Y:S05]  /*8650*/  @!P0 BRA `(.L_x_93) ;  /* 0xfffffffc00f08947 */ /* 0x004fea000383ffff */
[----:B------:R-:W-:Y:S05]  /*8660*/  BRA `(.L_x_169) ;  /* 0xffffffd000987947 */ /* 0x000fea000383ffff */
.L_x_103:
[----:B-1----:R1:W3:Y:S02]  /*8670*/  SYNCS.PHASECHK.TRANS64.TRYWAIT P1, [R2+URZ+0x60], R4 ;  /* 0x00006004020075a7 */ /* 0x0022e400080211ff */
[----:B---3--:R-:W-:Y:S05]  /*8680*/  @!P1 NANOSLEEP.SYNCS 0x989680 ;  /* 0x009896800000995d */ /* 0x008fea0003900000 */
[----:B------:R-:W3:Y:S02]  /*8690*/  @!P1 SYNCS.PHASECHK.TRANS64 P1, [R2+URZ+0x60], R4 ;  /* 0x00006004020095a7 */ /* 0x000ee400080210ff */
[----:B---3--:R-:W-:Y:S05]  /*86a0*/  @!P1 BRA `(.L_x_103) ;  /* 0xfffffffc00f09947 */ /* 0x008fea000383ffff */
[----:B------:R-:W-:Y:S05]  /*86b0*/  BRA `(.L_x_102) ;  /* 0xffffffe000087947 */ /* 0x000fea000383ffff */
.L_x_105:
[----:B-1----:R1:W2:Y:S02]  /*86c0*/  SYNCS.PHASECHK.TRANS64.TRYWAIT P0, [R27+URZ+0xc0], R3 ;  /* 0x0000c0031b0075a7 */ /* 0x0022a400080011ff */
[----:B--2---:R-:W-:Y:S05]  /*86d0*/  @!P0 NANOSLEEP.SYNCS 0x989680 ;  /* 0x009896800000895d */ /* 0x004fea0003900000 */
[----:B------:R-:W2:Y:S02]  /*86e0*/  @!P0 SYNCS.PHASECHK.TRANS64 P0, [R27+URZ+0xc0], R3 ;  /* 0x0000c0031b0085a7 */ /* 0x000ea400080010ff */
[----:B--2---:R-:W-:Y:S05]  /*86f0*/  @!P0 BRA `(.L_x_105) ;  /* 0xfffffffc00f08947 */ /* 0x004fea000383ffff */
[----:B------:R-:W-:Y:S05]  /*8700*/  BRA `(.L_x_104) ;  /* 0xffffffe000587947 */ /* 0x000fea000383ffff */
.L_x_116:
[----:B-1----:R1:W2:Y:S02]  /*8710*/  SYNCS.PHASECHK.TRANS64.TRYWAIT P0, [R2+URZ+0x60], R63 ;  /* 0x0000603f020075a7 */ /* 0x0022a400080011ff */
[----:B--2---:R-:W-:Y:S05]  /*8720*/  @!P0 NANOSLEEP.SYNCS 0x989680 ;  /* 0x009896800000895d */ /* 0x004fea0003900000 */
[----:B------:R-:W2:Y:S02]  /*8730*/  @!P0 SYNCS.PHASECHK.TRANS64 P0, [R2+URZ+0x60], R63 ;  /* 0x0000603f020085a7 */ /* 0x000ea400080010ff */
[----:B--2---:R-:W-:Y:S05]  /*8740*/  @!P0 BRA `(.L_x_116) ;  /* 0xfffffffc00f08947 */ /* 0x004fea000383ffff */
[----:B------:R-:W-:Y:S05]  /*8750*/  BRA `(.L_x_115) ;  /* 0xffffffe8006c7947 */ /* 0x000fea000383ffff */
        .weak           $__internal_0_$__cuda_sm10x_tcgen05_guardrail_trap_col_being_dealloced_not_returned_by_alloc
        .type           $__internal_0_$__cuda_sm10x_tcgen05_guardrail_trap_col_being_dealloced_not_returned_by_alloc,@function
        .size           $__internal_0_$__cuda_sm10x_tcgen05_guardrail_trap_col_being_dealloced_not_returned_by_alloc,($__internal_1_$__cuda_sm10x_tcgen05_guardrail_trap_phase_invalid_during_alloc - $__internal_0_$__cuda_sm10x_tcgen05_guardrail_trap_col_being_dealloced_not_returned_by_alloc)
$__internal_0_$__cuda_sm10x_tcgen05_guardrail_trap_col_being_dealloced_not_returned_by_alloc:
[----:B------:R-:W-:Y:S05]  /*8760*/  BPT.TRAP 0x1 ;  /* 0x000000040000795c */ /* 0x000fea0000300000 */
[----:B------:R-:W-:-:S04]  /*8770*/  HFMA2 R3, -RZ, RZ, 0, 0 ;  /* 0x00000000ff037431 */ /* 0x000fc800000001ff */
[----:B------:R-:W-:Y:S05]  /*8780*/  RET.REL.NODEC R2 `(_ZN7cutlass13device_kernelINS_4gemm6kernel13GemmUniversalIN4cute5tupleIJiiiiEEENS1_10collective13CollectiveMmaINS1_35MainloopSm100TmaUmmaWarpSpecializedILi6ELi2ELi4ENS5_IJNS4_1CILi4EEENSA_ILi2EEENSA_ILi1EEEEEEEENS5_IJNSA_ILi64EEESG_NSA_ILi128EEEEEENS_10bfloat16_tENS5_IJlSD_lEEESJ_SK_NS4_8TiledMMAINS4_8MMA_AtomIJNS4_20SM100_MMA_F16BF16_SSISJ_SJ_fLi64ELi64ELNS4_4UMMA5MajorE0ELSP_0ELNSO_7ScaleInE0ELSQ_0EEEEEENS4_6LayoutINS5_IJSD_SD_SD_EEENS5_IJNSA_ILi0EEESV_SV_EEEEENS5_IJNS4_10UnderscoreESY_SY_EEEEENS4_23SM90_TMA_LOAD_MULTICASTENS4_14ComposedLayoutINS4_7SwizzleILi3ELi4ELi3EEENS4_18smem_ptr_flag_bitsILi16EEENST_INS5_IJNSA_ILi8EEESG_EEENS5_IJSG_SD_EEEEEEEvNS4_8identityES11_S1B_vS1C_EENS_8epilogue10collective18CollectiveEpilogueINS1E_23Sm100TmaWarpSpecializedILi3ELi2ELi16ELb1ELb0EEEJSI_NS5_IJNST_ISG_SD_EENST_INSA_ILi32EEESD_EEEEESJ_SK_SJ_SK_NS1E_6fusion15FusionCallbacksIS1I_NS1N_17LinearCombinationISJ_fSJ_fLNS_15FloatRoundStyleE2EEESI_S1M_JEEENS4_5SM1004TMEM4LOAD26SM100_TMEM_LOAD_16dp256b4xENS4_13SM90_TMA_LOADENS12_INS13_ILi2ELi4ELi3EEES16_NST_INS5_IJS17_S1K_EEENS5_IJS1K_SD_EEEEEEENS4_17SM75_U32x4_LDSM_NENS4_14SM90_TMA_STOREES22_NS4_17SM90_U32x4_STSM_NENS4_39AutoVectorizingCopyWithAssumedAlignmentILi128EEEEEEvvEEEEvNT_6ParamsE) ;  /* 0xffffff78021c7950 */ /* 0x000fea0003c3ffff */
        .weak           $__internal_1_$__cuda_sm10x_tcgen05_guardrail_trap_phase_invalid_during_alloc
        .type           $__internal_1_$__cuda_sm10x_tcgen05_guardrail_trap_phase_invalid_during_alloc,@function
        .size           $__internal_1_$__cuda_sm10x_tcgen05_guardrail_trap_phase_invalid_during_alloc,($__internal_2_$__cuda_sm10x_tcgen05_guardrail_trap_unallocated_columns_being_dealloced - $__internal_1_$__cuda_sm10x_tcgen05_guardrail_trap_phase_invalid_during_alloc)
$__internal_1_$__cuda_sm10x_tcgen05_guardrail_trap_phase_invalid_during_alloc:
[----:B------:R-:W-:Y:S05]  /*8790*/  BPT.TRAP 0x1 ;  /* 0x000000040000795c */ /* 0x000fea0000300000 */
[----:B------:R-:W-:-:S04]  /*87a0*/  MOV R5, 0x0 ;  /* 0x0000000000057802 */ /* 0x000fc80000000f00 */
[----:B------:R-:W-:Y:S05]  /*87b0*/  RET.REL.NODEC R4 `(_ZN7cutlass13device_kernelINS_4gemm6kernel13GemmUniversalIN4cute5tupleIJiiiiEEENS1_10collective13CollectiveMmaINS1_35MainloopSm100TmaUmmaWarpSpecializedILi6ELi2ELi4ENS5_IJNS4_1CILi4EEENSA_ILi2EEENSA_ILi1EEEEEEEENS5_IJNSA_ILi64EEESG_NSA_ILi128EEEEEENS_10bfloat16_tENS5_IJlSD_lEEESJ_SK_NS4_8TiledMMAINS4_8MMA_AtomIJNS4_20SM100_MMA_F16BF16_SSISJ_SJ_fLi64ELi64ELNS4_4UMMA5MajorE0ELSP_0ELNSO_7ScaleInE0ELSQ_0EEEEEENS4_6LayoutINS5_IJSD_SD_SD_EEENS5_IJNSA_ILi0EEESV_SV_EEEEENS5_IJNS4_10UnderscoreESY_SY_EEEEENS4_23SM90_TMA_LOAD_MULTICASTENS4_14ComposedLayoutINS4_7SwizzleILi3ELi4ELi3EEENS4_18smem_ptr_flag_bitsILi16EEENST_INS5_IJNSA_ILi8EEESG_EEENS5_IJSG_SD_EEEEEEEvNS4_8identityES11_S1B_vS1C_EENS_8epilogue10collective18CollectiveEpilogueINS1E_23Sm100TmaWarpSpecializedILi3ELi2ELi16ELb1ELb0EEEJSI_NS5_IJNST_ISG_SD_EENST_INSA_ILi32EEESD_EEEEESJ_SK_SJ_SK_NS1E_6fusion15FusionCallbacksIS1I_NS1N_17LinearCombinationISJ_fSJ_fLNS_15FloatRoundStyleE2EEESI_S1M_JEEENS4_5SM1004TMEM4LOAD26SM100_TMEM_LOAD_16dp256b4xENS4_13SM90_TMA_LOADENS12_INS13_ILi2ELi4ELi3EEES16_NST_INS5_IJS17_S1K_EEENS5_IJS1K_SD_EEEEEEENS4_17SM75_U32x4_LDSM_NENS4_14SM90_TMA_STOREES22_NS4_17SM90_U32x4_STSM_NENS4_39AutoVectorizingCopyWithAssumedAlignmentILi128EEEEEEvvEEEEvNT_6ParamsE) ;  /* 0xffffff7804107950 */ /* 0x000fea0003c3ffff */
        .weak           $__internal_2_$__cuda_sm10x_tcgen05_guardrail_trap_unallocated_columns_being_dealloced
        .type           $__internal_2_$__cuda_sm10x_tcgen05_guardrail_trap_unallocated_columns_being_dealloced,@function
        .size           $__internal_2_$__cuda_sm10x_tcgen05_guardrail_trap_unallocated_columns_being_dealloced,(.L_x_171 - $__internal_2_$__cuda_sm10x_tcgen05_guardrail_trap_unallocated_columns_being_dealloced)
$__internal_2_$__cuda_sm10x_tcgen05_guardrail_trap_unallocated_columns_being_dealloced:
[----:B------:R-:W-:Y:S05]  /*87c0*/  BPT.TRAP 0x1 ;  /* 0x000000040000795c */ /* 0x000fea0000300000 */
[----:B------:R-:W-:-:S04]  /*87d0*/  HFMA2 R3, -RZ, RZ, 0, 0 ;  /* 0x00000000ff037431 */ /* 0x000fc800000001ff */
[----:B------:R-:W-:Y:S05]  /*87e0*/  RET.REL.NODEC R2 `(_ZN7cutlass13device_kernelINS_4gemm6kernel13GemmUniversalIN4cute5tupleIJiiiiEEENS1_10collective13CollectiveMmaINS1_35MainloopSm100TmaUmmaWarpSpecializedILi6ELi2ELi4ENS5_IJNS4_1CILi4EEENSA_ILi2EEENSA_ILi1EEEEEEEENS5_IJNSA_ILi64EEESG_NSA_ILi128EEEEEENS_10bfloat16_tENS5_IJlSD_lEEESJ_SK_NS4_8TiledMMAINS4_8MMA_AtomIJNS4_20SM100_MMA_F16BF16_SSISJ_SJ_fLi64ELi64ELNS4_4UMMA5MajorE0ELSP_0ELNSO_7ScaleInE0ELSQ_0EEEEEENS4_6LayoutINS5_IJSD_SD_SD_EEENS5_IJNSA_ILi0EEESV_SV_EEEEENS5_IJNS4_10UnderscoreESY_SY_EEEEENS4_23SM90_TMA_LOAD_MULTICASTENS4_14ComposedLayoutINS4_7SwizzleILi3ELi4ELi3EEENS4_18smem_ptr_flag_bitsILi16EEENST_INS5_IJNSA_ILi8EEESG_EEENS5_IJSG_SD_EEEEEEEvNS4_8identityES11_S1B_vS1C_EENS_8epilogue10collective18CollectiveEpilogueINS1E_23Sm100TmaWarpSpecializedILi3ELi2ELi16ELb1ELb0EEEJSI_NS5_IJNST_ISG_SD_EENST_INSA_ILi32EEESD_EEEEESJ_SK_SJ_SK_NS1E_6fusion15FusionCallbacksIS1I_NS1N_17LinearCombinationISJ_fSJ_fLNS_15FloatRoundStyleE2EEESI_S1M_JEEENS4_5SM1004TMEM4LOAD26SM100_TMEM_LOAD_16dp256b4xENS4_13SM90_TMA_LOADENS12_INS13_ILi2ELi4ELi3EEES16_NST_INS5_IJS17_S1K_EEENS5_IJS1K_SD_EEEEEEENS4_17SM75_U32x4_LDSM_NENS4_14SM90_TMA_STOREES22_NS4_17SM90_U32x4_STSM_NENS4_39AutoVectorizingCopyWithAssumedAlignmentILi128EEEEEEvvEEEEvNT_6ParamsE) ;  /* 0xffffff7802047950 */ /* 0x000fea0003c3ffff */
.L_x_170:
[----:B------:R-:W-:-:S00]  /*87f0*/  BRA `(.L_x_170) ;  /* 0xfffffffc00fc7947 */ /* 0x000fc0000383ffff */
[----:B------:R-:W-:-:S00]  /*8800*/  NOP ;  /* 0x0000000000007918 */ /* 0x000fc00000000000 */
[----:B------:R-:W-:-:S00]  /*8810*/  NOP ;  /* 0x0000000000007918 */ /* 0x000fc00000000000 */
[----:B------:R-:W-:-:S00]  /*8820*/  NOP ;  /* 0x0000000000007918 */ /* 0x000fc00000000000 */
[----:B------:R-:W-:-:S00]  /*8830*/  NOP ;  /* 0x0000000000007918 */ /* 0x000fc00000000000 */
[----:B------:R-:W-:-:S00]  /*8840*/  NOP ;  /* 0x0000000000007918 */ /* 0x000fc00000000000 */
[----:B------:R-:W-:-:S00]  /*8850*/  NOP ;  /* 0x0000000000007918 */ /* 0x000fc00000000000 */
[----:B------:R-:W-:-:S00]  /*8860*/  NOP ;  /* 0x0000000000007918 */ /* 0x000fc00000000000 */
[----:B------:R-:W-:-:S00]  /*8870*/  NOP ;  /* 0x0000000000007918 */ /* 0x000fc00000000000 */
.L_x_171:


//--------------------- .nv.global.init           --------------------------
	.section	.nv.global.init,"aw",@progbits
.nv.global.init:
	.type		$str$27,@object
	.size		$str$27,($str$28 - $str$27)
$str$27:
        /*0000*/ 	.byte	0x28, 0x61, 0x64, 0x64, 0x72, 0x65, 0x73, 0x73, 0x20, 0x26, 0x20, 0x6d, 0x61, 0x73, 0x6b, 0x29
        /*0010*/ 	.byte	0x20, 0x3d, 0x3d, 0x20, 0x30, 0x00
	.type		$str$28,@object
	.size		$str$28,($str$26 - $str$28)
$str$28:
        /*0016*/ 	.byte	0x2f, 0x74, 0x6d, 0x70, 0x2f, 0x63, 0x75, 0x74, 0x6c, 0x61, 0x73, 0x73, 0x5f, 0x73, 0x77, 0x65
        /*0026*/ 	.byte	0x65, 0x70, 0x5f, 0x73, 0x72, 0x63, 0x2f, 0x69, 0x6e, 0x63, 0x6c, 0x75, 0x64, 0x65, 0x2f, 0x63
        /*0036*/ 	.byte	0x75, 0x74, 0x65, 0x2f, 0x70, 0x6f, 0x69, 0x6e, 0x74, 0x65, 0x72, 0x5f, 0x66, 0x6c, 0x61, 0x67
        /*0046*/ 	.byte	0x67, 0x65, 0x64, 0x2e, 0x68, 0x70, 0x70, 0x00
	.type		$str$26,@object
	.size		$str$26,($str$25 - $str$26)
$str$26:
        /*004e*/ 	.byte	0x2f, 0x74, 0x6d, 0x70, 0x2f, 0x63, 0x75, 0x74, 0x6c, 0x61, 0x73, 0x73, 0x5f, 0x73, 0x77, 0x65
        /*005e*/ 	.byte	0x65, 0x70, 0x5f, 0x73, 0x72, 0x63, 0x2f, 0x69, 0x6e, 0x63, 0x6c, 0x75, 0x64, 0x65, 0x2f, 0x63
        /*006e*/ 	.byte	0x75, 0x74, 0x65, 0x2f, 0x61, 0x74, 0x6f, 0x6d, 0x2f, 0x63, 0x6f, 0x70, 0x79, 0x5f, 0x74, 0x72
        /*007e*/ 	.byte	0x61, 0x69, 0x74, 0x73, 0x5f, 0x73, 0x6d, 0x31, 0x30, 0x30, 0x2e, 0x68, 0x70, 0x70, 0x00
	.type		$str$25,@object
	.size		$str$25,(__unnamed_1 - $str$25)
$str$25:
        /*008d*/ 	.byte	0x28, 0x28, 0x75, 0x69, 0x6e, 0x74, 0x33, 0x32, 0x5f, 0x74, 0x28, 0x74, 0x68, 0x72, 0x65, 0x61
        /*009d*/ 	.byte	0x64, 0x49, 0x64, 0x78, 0x2e, 0x78, 0x29, 0x20, 0x2f, 0x20, 0x33, 0x32, 0x29, 0x20, 0x25, 0x20
        /*00ad*/ 	.byte	0x34, 0x29, 0x20, 0x3d, 0x3d, 0x20, 0x28, 0x28, 0x28, 0x74, 0x6d, 0x65, 0x6d, 0x5f, 0x61, 0x64
        /*00bd*/ 	.byte	0x64, 0x72, 0x20, 0x3e, 0x3e, 0x20, 0x31, 0x36, 0x29, 0x20, 0x2f, 0x20, 0x33, 0x32, 0x29, 0x20
        /*00cd*/ 	.byte	0x25, 0x20, 0x34, 0x29, 0x00
	.type		__unnamed_1,@object
	.size		__unnamed_1,(__unnamed_2 - __unnamed_1)
__unnamed_1:
        /*00d2*/ 	.byte	0x61, 0x75, 0x74, 0x6f, 0x20, 0x63, 0x75, 0x74, 0x65, 0x3a, 0x3a, 0x61, 0x73, 0x5f, 0x70, 0x6f
        /* <DEDUP_REMOVED lines=24> */
        /*0262*/ 	.byte	0x30, 0x34, 0x38, 0x3e, 0x3e, 0x3e, 0x3e, 0x5d, 0x00
	.type		__unnamed_2,@object
	.size		__unnamed_2,(.L_2 - __unnamed_2)
__unnamed_2:
        /* <DEDUP_REMOVED lines=45> */
        /*053b*/ 	.byte	0x3e, 0x3e, 0x3e, 0x5d, 0x00
.L_2:


//--------------------- .nv.shared._ZN7cutlass13device_kernelINS_4gemm6kernel13GemmUniversalIN4cute5tupleIJiiiiEEENS1_10collective13CollectiveMmaINS1_35MainloopSm100TmaUmmaWarpSpecializedILi6ELi2ELi4ENS5_IJNS4_1CILi4EEENSA_ILi2EEENSA_ILi1EEEEEEEENS5_IJNSA_ILi64EEESG_NSA_ILi128EEEEEENS_10bfloat16_tENS5_IJlSD_lEEESJ_SK_NS4_8TiledMMAINS4_8MMA_AtomIJNS4_20SM100_MMA_F16BF16_SSISJ_SJ_fLi64ELi64ELNS4_4UMMA5MajorE0ELSP_0ELNSO_7ScaleInE0ELSQ_0EEEEEENS4_6LayoutINS5_IJSD_SD_SD_EEENS5_IJNSA_ILi0EEESV_SV_EEEEENS5_IJNS4_10UnderscoreESY_SY_EEEEENS4_23SM90_TMA_LOAD_MULTICASTENS4_14ComposedLayoutINS4_7SwizzleILi3ELi4ELi3EEENS4_18smem_ptr_flag_bitsILi16EEENST_INS5_IJNSA_ILi8EEESG_EEENS5_IJSG_SD_EEEEEEEvNS4_8identityES11_S1B_vS1C_EENS_8epilogue10collective18CollectiveEpilogueINS1E_23Sm100TmaWarpSpecializedILi3ELi2ELi16ELb1ELb0EEEJSI_NS5_IJNST_ISG_SD_EENST_INSA_ILi32EEESD_EEEEESJ_SK_SJ_SK_NS1E_6fusion15FusionCallbacksIS1I_NS1N_17LinearCombinationISJ_fSJ_fLNS_15FloatRoundStyleE2EEESI_S1M_JEEENS4_5SM1004TMEM4LOAD26SM100_TMEM_LOAD_16dp256b4xENS4_13SM90_TMA_LOADENS12_INS13_ILi2ELi4ELi3EEES16_NST_INS5_IJS17_S1K_EEENS5_IJS1K_SD_EEEEEEENS4_17SM75_U32x4_LDSM_NENS4_14SM90_TMA_STOREES22_NS4_17SM90_U32x4_STSM_NENS4_39AutoVectorizingCopyWithAssumedAlignmentILi128EEEEEEvvEEEEvNT_6ParamsE --------------------------
	.section	.nv.shared._ZN7cutlass13device_kernelINS_4gemm6kernel13GemmUniversalIN4cute5tupleIJiiiiEEENS1_10collective13CollectiveMmaINS1_35MainloopSm100TmaUmmaWarpSpecializedILi6ELi2ELi4ENS5_IJNS4_1CILi4EEENSA_ILi2EEENSA_ILi1EEEEEEEENS5_IJNSA_ILi64EEESG_NSA_ILi128EEEEEENS_10bfloat16_tENS5_IJlSD_lEEESJ_SK_NS4_8TiledMMAINS4_8MMA_AtomIJNS4_20SM100_MMA_F16BF16_SSISJ_SJ_fLi64ELi64ELNS4_4UMMA5MajorE0ELSP_0ELNSO_7ScaleInE0ELSQ_0EEEEEENS4_6LayoutINS5_IJSD_SD_SD_EEENS5_IJNSA_ILi0EEESV_SV_EEEEENS5_IJNS4_10UnderscoreESY_SY_EEEEENS4_23SM90_TMA_LOAD_MULTICASTENS4_14ComposedLayoutINS4_7SwizzleILi3ELi4ELi3EEENS4_18smem_ptr_flag_bitsILi16EEENST_INS5_IJNSA_ILi8EEESG_EEENS5_IJSG_SD_EEEEEEEvNS4_8identityES11_S1B_vS1C_EENS_8epilogue10collective18CollectiveEpilogueINS1E_23Sm100TmaWarpSpecializedILi3ELi2ELi16ELb1ELb0EEEJSI_NS5_IJNST_ISG_SD_EENST_INSA_ILi32EEESD_EEEEESJ_SK_SJ_SK_NS1E_6fusion15FusionCallbacksIS1I_NS1N_17LinearCombinationISJ_fSJ_fLNS_15FloatRoundStyleE2EEESI_S1M_JEEENS4_5SM1004TMEM4LOAD26SM100_TMEM_LOAD_16dp256b4xENS4_13SM90_TMA_LOADENS12_INS13_ILi2ELi4ELi3EEES16_NST_INS5_IJS17_S1K_EEENS5_IJS1K_SD_EEEEEEENS4_17SM75_U32x4_LDSM_NENS4_14SM90_TMA_STOREES22_NS4_17SM90_U32x4_STSM_NENS4_39AutoVectorizingCopyWithAssumedAlignmentILi128EEEEEEvvEEEEvNT_6ParamsE,"aw",@nobits
	.sectionflags	@""
	.align	16
	.zero		1024


//--------------------- .nv.shared.reserved.0     --------------------------
	.section	.nv.shared.reserved.0,"aw",@nobits
	.weak		__nv_reservedSMEM_offset_0_alias
	.size		__nv_reservedSMEM_offset_0_alias, 0, 64
	.other		__nv_reservedSMEM_offset_0_alias,@"STO_CUDA_RESERVED_SHARED STV_DEFAULT"
__nv_reservedSMEM_offset_0_alias:
	.zero		0
.nv.shared.reserved.0:
	.zero		64
	.weak		__nv_reservedSMEM_tcgen05_partition
	.type		__nv_reservedSMEM_tcgen05_partition,@object
	.size		__nv_reservedSMEM_tcgen05_partition,(.L_0 - __nv_reservedSMEM_tcgen05_partition)
__nv_reservedSMEM_tcgen05_partition:
	.zero		32
.L_0:


//--------------------- .nv.global                --------------------------
	.section	.nv.global,"aw",@nobits
.nv.global:
	.type		_ZN40_INTERNAL_15bca35f_4_k_cu_eb6a544e_294724cute1_E,@object
	.size		_ZN40_INTERNAL_15bca35f_4_k_cu_eb6a544e_294724cute1_E,(_ZN40_INTERNAL_15bca35f_4_k_cu_eb6a544e_294724cuda3std3__45__cpo6cbeginE - _ZN40_INTERNAL_15bca35f_4_k_cu_eb6a544e_294724cute1_E)
_ZN40_INTERNAL_15bca35f_4_k_cu_eb6a544e_294724cute1_E:
	.zero		1
	.type		_ZN40_INTERNAL_15bca35f_4_k_cu_eb6a544e_294724cuda3std3__45__cpo6cbeginE,@object
	.size		_ZN40_INTERNAL_15bca35f_4_k_cu_eb6a544e_294724cuda3std3__45__cpo6cbeginE,(_ZN40_INTERNAL_15bca35f_4_k_cu_eb6a544e_294724cuda3std3__48in_placeE - _ZN40_INTERNAL_15bca35f_4_k_cu_eb6a544e_294724cuda3std3__45__cpo6cbeginE)
_ZN40_INTERNAL_15bca35f_4_k_cu_eb6a544e_294724cuda3std3__45__cpo6cbeginE:
	.zero		1
	.type		_ZN40_INTERNAL_15bca35f_4_k_cu_eb6a544e_294724cuda3std3__48in_placeE,@object
	.size		_ZN40_INTERNAL_15bca35f_4_k_cu_eb6a544e_294724cuda3std3__48in_placeE,(_ZN40_INTERNAL_15bca35f_4_k_cu_eb6a544e_294724cuda3std6ranges3__45__cpo9iter_moveE - _ZN40_INTERNAL_15bca35f_4_k_cu_eb6a544e_294724cuda3std3__48in_placeE)
_ZN40_INTERNAL_15bca35f_4_k_cu_eb6a544e_294724cuda3std3__48in_placeE:
	.zero		1
	.type		_ZN40_INTERNAL_15bca35f_4_k_cu_eb6a544e_294724cuda3std6ranges3__45__cpo9iter_moveE,@object
	.size		_ZN40_INTERNAL_15bca35f_4_k_cu_eb6a544e_294724cuda3std6ranges3__45__cpo9iter_moveE,(_ZN40_INTERNAL_15bca35f_4_k_cu_eb6a544e_294724cuda3std3__45__cpo5beginE - _ZN40_INTERNAL_15bca35f_4_k_cu_eb6a544e_294724cuda3std6ranges3__45__cpo9iter_moveE)
_ZN40_INTERNAL_15bca35f_4_k_cu_eb6a544e_294724cuda3std6ranges3__45__cpo9iter_moveE:
	.zero		1
	.type		_ZN40_INTERNAL_15bca35f_4_k_cu_eb6a544e_294724cuda3std3__45__cpo5beginE,@object
	.size		_ZN40_INTERNAL_15bca35f_4_k_cu_eb6a544e_294724cuda3std3__45__cpo5beginE,(_ZN40_INTERNAL_15bca35f_4_k_cu_eb6a544e_294724cuda3std3__442_GLOBAL__N__15bca35f_4_k_cu_eb6a544e_294726ignoreE - _ZN40_INTERNAL_15bca35f_4_k_cu_eb6a544e_294724cuda3std3__45__cpo5beginE)
_ZN40_INTERNAL_15bca35f_4_k_cu_eb6a544e_294724cuda3std3__45__cpo5beginE:
	.zero		1
	.type		_ZN40_INTERNAL_15bca35f_4_k_cu_eb6a544e_294724cuda3std3__442_GLOBAL__N__15bca35f_4_k_cu_eb6a544e_294726ignoreE,@object
	.size		_ZN40_INTERNAL_15bca35f_4_k_cu_eb6a544e_294724cuda3std3__442_GLOBAL__N__15bca35f_4_k_cu_eb6a544e_294726ignoreE,(_ZN40_INTERNAL_15bca35f_4_k_cu_eb6a544e_294724cute7productE - _ZN40_INTERNAL_15bca35f_4_k_cu_eb6a544e_294724cuda3std3__442_GLOBAL__N__15bca35f_4_k_cu_eb6a544e_294726ignoreE)
_ZN40_INTERNAL_15bca35f_4_k_cu_eb6a544e_294724cuda3std3__442_GLOBAL__N__15bca35f_4_k_cu_eb6a544e_294726ignoreE:
	.zero		1
	.type		_ZN40_INTERNAL_15bca35f_4_k_cu_eb6a544e_294724cute7productE,@object
	.size		_ZN40_INTERNAL_15bca35f_4_k_cu_eb6a544e_294724cute7productE,(_ZN40_INTERNAL_15bca35f_4_k_cu_eb6a544e_294724cuda3std3__45__cpo3endE - _ZN40_INTERNAL_15bca35f_4_k_cu_eb6a544e_294724cute7productE)
_ZN40_INTERNAL_15bca35f_4_k_cu_eb6a544e_294724cute7productE:
	.zero		1
	.type		_ZN40_INTERNAL_15bca35f_4_k_cu_eb6a544e_294724cuda3std3__45__cpo3endE,@object
	.size		_ZN40_INTERNAL_15bca35f_4_k_cu_eb6a544e_294724cuda3std3__45__cpo3endE,(_ZN40_INTERNAL_15bca35f_4_k_cu_eb6a544e_294724cuda3std3__419piecewise_constructE - _ZN40_INTERNAL_15bca35f_4_k_cu_eb6a544e_294724cuda3std3__45__cpo3endE)
_ZN40_INTERNAL_15bca35f_4_k_cu_eb6a544e_294724cuda3std3__45__cpo3endE:
	.zero		1
	.type		_ZN40_INTERNAL_15bca35f_4_k_cu_eb6a544e_294724cuda3std3__419piecewise_constructE,@object
	.size		_ZN40_INTERNAL_15bca35f_4_k_cu_eb6a544e_294724cuda3std3__419piecewise_constructE,(_ZN40_INTERNAL_15bca35f_4_k_cu_eb6a544e_294724cuda3std3__45__cpo4cendE - _ZN40_INTERNAL_15bca35f_4_k_cu_eb6a544e_294724cuda3std3__419piecewise_constructE)
_ZN40_INTERNAL_15bca35f_4_k_cu_eb6a544e_294724cuda3std3__419piecewise_constructE:
	.zero		1
	.type		_ZN40_INTERNAL_15bca35f_4_k_cu_eb6a544e_294724cuda3std3__45__cpo4cendE,@object
	.size		_ZN40_INTERNAL_15bca35f_4_k_cu_eb6a544e_294724cuda3std3__45__cpo4cendE,(_ZN40_INTERNAL_15bca35f_4_k_cu_eb6a544e_294724cuda3std6ranges3__45__cpo4swapE - _ZN40_INTERNAL_15bca35f_4_k_cu_eb6a544e_294724cuda3std3__45__cpo4cendE)
_ZN40_INTERNAL_15bca35f_4_k_cu_eb6a544e_294724cuda3std3__45__cpo4cendE:
	.zero		1
	.type		_ZN40_INTERNAL_15bca35f_4_k_cu_eb6a544e_294724cuda3std6ranges3__45__cpo4swapE,@object
	.size		_ZN40_INTERNAL_15bca35f_4_k_cu_eb6a544e_294724cuda3std6ranges3__45__cpo4swapE,(.L_10 - _ZN40_INTERNAL_15bca35f_4_k_cu_eb6a544e_294724cuda3std6ranges3__45__cpo4swapE)
_ZN40_INTERNAL_15bca35f_4_k_cu_eb6a544e_294724cuda3std6ranges3__45__cpo4swapE:
	.zero		1
.L_10:


//--------------------- .nv.constant0._ZN7cutlass13device_kernelINS_4gemm6kernel13GemmUniversalIN4cute5tupleIJiiiiEEENS1_10collective13CollectiveMmaINS1_35MainloopSm100TmaUmmaWarpSpecializedILi6ELi2ELi4ENS5_IJNS4_1CILi4EEENSA_ILi2EEENSA_ILi1EEEEEEEENS5_IJNSA_ILi64EEESG_NSA_ILi128EEEEEENS_10bfloat16_tENS5_IJlSD_lEEESJ_SK_NS4_8TiledMMAINS4_8MMA_AtomIJNS4_20SM100_MMA_F16BF16_SSISJ_SJ_fLi64ELi64ELNS4_4UMMA5MajorE0ELSP_0ELNSO_7ScaleInE0ELSQ_0EEEEEENS4_6LayoutINS5_IJSD_SD_SD_EEENS5_IJNSA_ILi0EEESV_SV_EEEEENS5_IJNS4_10UnderscoreESY_SY_EEEEENS4_23SM90_TMA_LOAD_MULTICASTENS4_14ComposedLayoutINS4_7SwizzleILi3ELi4ELi3EEENS4_18smem_ptr_flag_bitsILi16EEENST_INS5_IJNSA_ILi8EEESG_EEENS5_IJSG_SD_EEEEEEEvNS4_8identityES11_S1B_vS1C_EENS_8epilogue10collective18CollectiveEpilogueINS1E_23Sm100TmaWarpSpecializedILi3ELi2ELi16ELb1ELb0EEEJSI_NS5_IJNST_ISG_SD_EENST_INSA_ILi32EEESD_EEEEESJ_SK_SJ_SK_NS1E_6fusion15FusionCallbacksIS1I_NS1N_17LinearCombinationISJ_fSJ_fLNS_15FloatRoundStyleE2EEESI_S1M_JEEENS4_5SM1004TMEM4LOAD26SM100_TMEM_LOAD_16dp256b4xENS4_13SM90_TMA_LOADENS12_INS13_ILi2ELi4ELi3EEES16_NST_INS5_IJS17_S1K_EEENS5_IJS1K_SD_EEEEEEENS4_17SM75_U32x4_LDSM_NENS4_14SM90_TMA_STOREES22_NS4_17SM90_U32x4_STSM_NENS4_39AutoVectorizingCopyWithAssumedAlignmentILi128EEEEEEvvEEEEvNT_6ParamsE --------------------------
	.section	.nv.constant0._ZN7cutlass13device_kernelINS_4gemm6kernel13GemmUniversalIN4cute5tupleIJiiiiEEENS1_10collective13CollectiveMmaINS1_35MainloopSm100TmaUmmaWarpSpecializedILi6ELi2ELi4ENS5_IJNS4_1CILi4EEENSA_ILi2EEENSA_ILi1EEEEEEEENS5_IJNSA_ILi64EEESG_NSA_ILi128EEEEEENS_10bfloat16_tENS5_IJlSD_lEEESJ_SK_NS4_8TiledMMAINS4_8MMA_AtomIJNS4_20SM100_MMA_F16BF16_SSISJ_SJ_fLi64ELi64ELNS4_4UMMA5MajorE0ELSP_0ELNSO_7ScaleInE0ELSQ_0EEEEEENS4_6LayoutINS5_IJSD_SD_SD_EEENS5_IJNSA_ILi0EEESV_SV_EEEEENS5_IJNS4_10UnderscoreESY_SY_EEEEENS4_23SM90_TMA_LOAD_MULTICASTENS4_14ComposedLayoutINS4_7SwizzleILi3ELi4ELi3EEENS4_18smem_ptr_flag_bitsILi16EEENST_INS5_IJNSA_ILi8EEESG_EEENS5_IJSG_SD_EEEEEEEvNS4_8identityES11_S1B_vS1C_EENS_8epilogue10collective18CollectiveEpilogueINS1E_23Sm100TmaWarpSpecializedILi3ELi2ELi16ELb1ELb0EEEJSI_NS5_IJNST_ISG_SD_EENST_INSA_ILi32EEESD_EEEEESJ_SK_SJ_SK_NS1E_6fusion15FusionCallbacksIS1I_NS1N_17LinearCombinationISJ_fSJ_fLNS_15FloatRoundStyleE2EEESI_S1M_JEEENS4_5SM1004TMEM4LOAD26SM100_TMEM_LOAD_16dp256b4xENS4_13SM90_TMA_LOADENS12_INS13_ILi2ELi4ELi3EEES16_NST_INS5_IJS17_S1K_EEENS5_IJS1K_SD_EEEEEEENS4_17SM75_U32x4_LDSM_NENS4_14SM90_TMA_STOREES22_NS4_17SM90_U32x4_STSM_NENS4_39AutoVectorizingCopyWithAssumedAlignmentILi128EEEEEEvvEEEEvNT_6ParamsE,"a",@progbits
	.sectionflags	@""
	.align	4
.nv.constant0._ZN7cutlass13device_kernelINS_4gemm6kernel13GemmUniversalIN4cute5tupleIJiiiiEEENS1_10collective13CollectiveMmaINS1_35MainloopSm100TmaUmmaWarpSpecializedILi6ELi2ELi4ENS5_IJNS4_1CILi4EEENSA_ILi2EEENSA_ILi1EEEEEEEENS5_IJNSA_ILi64EEESG_NSA_ILi128EEEEEENS_10bfloat16_tENS5_IJlSD_lEEESJ_SK_NS4_8TiledMMAINS4_8MMA_AtomIJNS4_20SM100_MMA_F16BF16_SSISJ_SJ_fLi64ELi64ELNS4_4UMMA5MajorE0ELSP_0ELNSO_7ScaleInE0ELSQ_0EEEEEENS4_6LayoutINS5_IJSD_SD_SD_EEENS5_IJNSA_ILi0EEESV_SV_EEEEENS5_IJNS4_10UnderscoreESY_SY_EEEEENS4_23SM90_TMA_LOAD_MULTICASTENS4_14ComposedLayoutINS4_7SwizzleILi3ELi4ELi3EEENS4_18smem_ptr_flag_bitsILi16EEENST_INS5_IJNSA_ILi8EEESG_EEENS5_IJSG_SD_EEEEEEEvNS4_8identityES11_S1B_vS1C_EENS_8epilogue10collective18CollectiveEpilogueINS1E_23Sm100TmaWarpSpecializedILi3ELi2ELi16ELb1ELb0EEEJSI_NS5_IJNST_ISG_SD_EENST_INSA_ILi32EEESD_EEEEESJ_SK_SJ_SK_NS1E_6fusion15FusionCallbacksIS1I_NS1N_17LinearCombinationISJ_fSJ_fLNS_15FloatRoundStyleE2EEESI_S1M_JEEENS4_5SM1004TMEM4LOAD26SM100_TMEM_LOAD_16dp256b4xENS4_13SM90_TMA_LOADENS12_INS13_ILi2ELi4ELi3EEES16_NST_INS5_IJS17_S1K_EEENS5_IJS1K_SD_EEEEEEENS4_17SM75_U32x4_LDSM_NENS4_14SM90_TMA_STOREES22_NS4_17SM90_U32x4_STSM_NENS4_39AutoVectorizingCopyWithAssumedAlignmentILi128EEEEEEvvEEEEvNT_6ParamsE:
	.zero		2944


//--------------------- SYMBOLS --------------------------

	.type		.nv.reservedSmem.offset0,@object
	.size		.nv.reservedSmem.offset0,0x4
	.type		.nv.reservedSmem.cap,@object
	.size		.nv.reservedSmem.cap,0x4
	.type		__assertfail,@function
